// auto-generated by cutlass_sweep.conv — config: {"arch": "sm_90", "cluster_m": 1, "cluster_n": 1, "conv_kind": "wgrad", "dtype": "fp16", "ndim": 2, "tile_k": 64, "tile_m": 64, "tile_n": 64}
#include "cutlass/cutlass.h"
#include "cute/tensor.hpp"
#include "cutlass/kernel_hardware_info.hpp"
#include "cutlass/conv/convolution.h"
#include "cutlass/conv/dispatch_policy.hpp"
#include "cutlass/conv/collective/collective_builder.hpp"
#include "cutlass/conv/kernel/conv_universal.hpp"
#include "cutlass/conv/device/conv_universal_adapter.hpp"
#include "cutlass/epilogue/collective/collective_builder.hpp"

using namespace cute;
using Elem = cutlass::half_t;
using Acc  = float;
using LayoutAB = cutlass::layout::TensorNHWC;
using LayoutC  = cutlass::layout::TensorKCSR;
constexpr auto ConvOp = cutlass::conv::Operator::kWgrad;
using TileShape    = Shape<_64, Shape<_64>, Shape<_64>>;
using ClusterShape = Shape<_1, _1, _1>;

using CollectiveEpilogue = typename cutlass::epilogue::collective::CollectiveBuilder<
    cutlass::arch::Sm90, cutlass::arch::OpClassTensorOp,
    TileShape, ClusterShape,
    cutlass::epilogue::collective::EpilogueTileAuto,
    Acc, Acc,
    Elem, LayoutC, 128 / cutlass::sizeof_bits<Elem>::value,
    Elem, LayoutC, 128 / cutlass::sizeof_bits<Elem>::value,
    cutlass::epilogue::collective::EpilogueScheduleAuto
  >::CollectiveOp;

using CollectiveMainloop = typename cutlass::conv::collective::CollectiveBuilder<
    cutlass::arch::Sm90, cutlass::arch::OpClassTensorOp, ConvOp,
    Elem, LayoutAB, 128 / cutlass::sizeof_bits<Elem>::value,
    Elem, LayoutAB, 128 / cutlass::sizeof_bits<Elem>::value,
    Acc,
    TileShape, ClusterShape,
    cutlass::conv::collective::StageCountAutoCarveout<
        static_cast<int>(sizeof(typename CollectiveEpilogue::SharedStorage))>,
    cutlass::conv::collective::KernelScheduleAuto
  >::CollectiveOp;

using ProblemShape = cutlass::conv::ConvProblemShape<
    ConvOp, CollectiveMainloop::DispatchPolicy::NumSpatialDimensions>;
using ConvKernel = cutlass::conv::kernel::ConvUniversal<
    ProblemShape, CollectiveMainloop, CollectiveEpilogue>;
using Conv = cutlass::conv::device::ConvUniversalAdapter<ConvKernel>;

auto* _anchor = &cutlass::device_kernel<ConvKernel>;


// ===== COMPILED SASS (sm_90a) =====

	.target	sm_90a

	.elftype	@"ET_EXEC"


//--------------------- .note.nv.tkinfo           --------------------------
	.section	.note.nv.tkinfo,"",@"SHT_NOTE"
	.sectionflags	@"SHF_NOTE_NV_TKINFO"
	.tkinfo
        /*0018*/ 	.word	0x00000002
        /*0030*/ 	.string	""
        /*0030*/ 	.string	"ptxas"
        /*0030*/ 	.string	"Cuda compilation tools, release 13.0, V13.0.88"
        /*0030*/ 	.string	"Build cuda_13.0.r13.0/compiler.36424714_0"
        /*0030*/ 	.string	"-arch sm_90a -m 64 "



//--------------------- .note.nv.cuinfo           --------------------------
	.section	.note.nv.cuinfo,"",@"SHT_NOTE"
	.sectionflags	@"SHF_NOTE_NV_CUINFO"
        /*0018*/ 	.short	0x0002
        /*001a*/ 	.short	0x005a
        /*001c*/ 	.short	0x0082
	.zero		2


//--------------------- .nv.info                  --------------------------
	.section	.nv.info,"",@"SHT_CUDA_INFO"
	.align	4


	//----- nvinfo : EIATTR_REGCOUNT
	.align		4
        /*0000*/ 	.byte	0x04, 0x2f
        /*0002*/ 	.short	(.L_12 - .L_11)
	.align		4
.L_11:
        /*0004*/ 	.word	index@(_ZN7cutlass13device_kernelINS_4conv6kernel13ConvUniversalINS1_16ConvProblemShapeILNS1_8OperatorE2ELi2EEENS1_10collective14CollectiveConvINS1_46MainloopSm90TmaGmmaWarpSpecializedImplicitGemmILS5_2ELi14ELi2EN4cute5tupleIJNSA_1CILi1EEESD_SD_EEENS1_36KernelImplicitTmaWarpSpecializedSm90ELi1EEENSB_IJNSC_ILi64EEENSB_IJSH_EEESI_EEENS_6half_tESK_NSA_8TiledMMAINSA_8MMA_AtomIJNSA_4SM904GMMA25MMA_64x64x16_F32F16F16_SSILNSO_5MajorE1ELSQ_1ELNSO_7ScaleInE1ELSR_1EEEEEENSA_6LayoutISE_NSB_IJNSC_ILi0EEESV_SV_EEEEENSB_IJNSA_10UnderscoreESY_SY_EEEEENS7_6detail26Sm90ImplicitGemmTileTraitsINSA_13SM90_TMA_LOADENSA_14ComposedLayoutINSA_7SwizzleILi3ELi4ELi3EEENSA_18smem_ptr_flag_bitsILi16EEENSU_INSB_IJNSB_IJSH_SD_EEENSB_IJNSC_ILi8EEES1A_EEENSB_IJSD_NSC_ILi14EEEEEEEEENSB_IJNSB_IJSD_SV_EEENSB_IJSH_NSC_ILi512EEEEEENSB_IJSV_NSC_ILi4096EEEEEEEEEEEEEvEENS12_INSA_20SM90_TMA_LOAD_IM2COLES1M_vEEEENS_8epilogue10collective6detail29Sm90TmaWarpSpecializedAdapterINS1S_15DefaultEpilogueISK_NSB_IJlNSB_IJSD_llEEESV_EEES1X_NS1R_6thread17LinearCombinationISK_Li1EffLNS1Y_9ScaleType4KindE0ELNS_15FloatRoundStyleE2ESK_EENS_4gemm15EpilogueDefaultEEEEEvvEEEEvNT_6ParamsE)
        /*0008*/ 	.word	0x00000044


	//----- nvinfo : EIATTR_FRAME_SIZE
	.align		4
.L_12:
        /*000c*/ 	.byte	0x04, 0x11
        /*000e*/ 	.short	(.L_14 - .L_13)
	.align		4
.L_13:
        /*0010*/ 	.word	index@(_ZN7cutlass13device_kernelINS_4conv6kernel13ConvUniversalINS1_16ConvProblemShapeILNS1_8OperatorE2ELi2EEENS1_10collective14CollectiveConvINS1_46MainloopSm90TmaGmmaWarpSpecializedImplicitGemmILS5_2ELi14ELi2EN4cute5tupleIJNSA_1CILi1EEESD_SD_EEENS1_36KernelImplicitTmaWarpSpecializedSm90ELi1EEENSB_IJNSC_ILi64EEENSB_IJSH_EEESI_EEENS_6half_tESK_NSA_8TiledMMAINSA_8MMA_AtomIJNSA_4SM904GMMA25MMA_64x64x16_F32F16F16_SSILNSO_5MajorE1ELSQ_1ELNSO_7ScaleInE1ELSR_1EEEEEENSA_6LayoutISE_NSB_IJNSC_ILi0EEESV_SV_EEEEENSB_IJNSA_10UnderscoreESY_SY_EEEEENS7_6detail26Sm90ImplicitGemmTileTraitsINSA_13SM90_TMA_LOADENSA_14ComposedLayoutINSA_7SwizzleILi3ELi4ELi3EEENSA_18smem_ptr_flag_bitsILi16EEENSU_INSB_IJNSB_IJSH_SD_EEENSB_IJNSC_ILi8EEES1A_EEENSB_IJSD_NSC_ILi14EEEEEEEEENSB_IJNSB_IJSD_SV_EEENSB_IJSH_NSC_ILi512EEEEEENSB_IJSV_NSC_ILi4096EEEEEEEEEEEEEvEENS12_INSA_20SM90_TMA_LOAD_IM2COLES1M_vEEEENS_8epilogue10collective6detail29Sm90TmaWarpSpecializedAdapterINS1S_15DefaultEpilogueISK_NSB_IJlNSB_IJSD_llEEESV_EEES1X_NS1R_6thread17LinearCombinationISK_Li1EffLNS1Y_9ScaleType4KindE0ELNS_15FloatRoundStyleE2ESK_EENS_4gemm15EpilogueDefaultEEEEEvvEEEEvNT_6ParamsE)
        /*0014*/ 	.word	0x00000000


	//----- nvinfo : EIATTR_MIN_STACK_SIZE
	.align		4
.L_14:
        /*0018*/ 	.byte	0x04, 0x12
        /*001a*/ 	.short	(.L_16 - .L_15)
	.align		4
.L_15:
        /*001c*/ 	.word	index@(_ZN7cutlass13device_kernelINS_4conv6kernel13ConvUniversalINS1_16ConvProblemShapeILNS1_8OperatorE2ELi2EEENS1_10collective14CollectiveConvINS1_46MainloopSm90TmaGmmaWarpSpecializedImplicitGemmILS5_2ELi14ELi2EN4cute5tupleIJNSA_1CILi1EEESD_SD_EEENS1_36KernelImplicitTmaWarpSpecializedSm90ELi1EEENSB_IJNSC_ILi64EEENSB_IJSH_EEESI_EEENS_6half_tESK_NSA_8TiledMMAINSA_8MMA_AtomIJNSA_4SM904GMMA25MMA_64x64x16_F32F16F16_SSILNSO_5MajorE1ELSQ_1ELNSO_7ScaleInE1ELSR_1EEEEEENSA_6LayoutISE_NSB_IJNSC_ILi0EEESV_SV_EEEEENSB_IJNSA_10UnderscoreESY_SY_EEEEENS7_6detail26Sm90ImplicitGemmTileTraitsINSA_13SM90_TMA_LOADENSA_14ComposedLayoutINSA_7SwizzleILi3ELi4ELi3EEENSA_18smem_ptr_flag_bitsILi16EEENSU_INSB_IJNSB_IJSH_SD_EEENSB_IJNSC_ILi8EEES1A_EEENSB_IJSD_NSC_ILi14EEEEEEEEENSB_IJNSB_IJSD_SV_EEENSB_IJSH_NSC_ILi512EEEEEENSB_IJSV_NSC_ILi4096EEEEEEEEEEEEEvEENS12_INSA_20SM90_TMA_LOAD_IM2COLES1M_vEEEENS_8epilogue10collective6detail29Sm90TmaWarpSpecializedAdapterINS1S_15DefaultEpilogueISK_NSB_IJlNSB_IJSD_llEEESV_EEES1X_NS1R_6thread17LinearCombinationISK_Li1EffLNS1Y_9ScaleType4KindE0ELNS_15FloatRoundStyleE2ESK_EENS_4gemm15EpilogueDefaultEEEEEvvEEEEvNT_6ParamsE)
        /*0020*/ 	.word	0x00000000
.L_16:


//--------------------- .nv.compat                --------------------------
	.section	.nv.compat,"",@"SHT_CUDA_COMPAT_INFO"
	.align	4
        /*0000*/ 	.byte	0x02, 0x09, 0x01, 0x00, 0x02, 0x02, 0x04, 0x00, 0x02, 0x05, 0x05, 0x00, 0x03, 0x07, 0x01, 0x01
        /*0010*/ 	.byte	0x02, 0x03, 0x01, 0x00, 0x02, 0x06, 0x01, 0x00, 0x04, 0x0b, 0x08, 0x00, 0x00, 0x00, 0x00, 0x00
        /*0020*/ 	.byte	0x00, 0x00, 0x00, 0x00


//--------------------- .nv.info._ZN7cutlass13device_kernelINS_4conv6kernel13ConvUniversalINS1_16ConvProblemShapeILNS1_8OperatorE2ELi2EEENS1_10collective14CollectiveConvINS1_46MainloopSm90TmaGmmaWarpSpecializedImplicitGemmILS5_2ELi14ELi2EN4cute5tupleIJNSA_1CILi1EEESD_SD_EEENS1_36KernelImplicitTmaWarpSpecializedSm90ELi1EEENSB_IJNSC_ILi64EEENSB_IJSH_EEESI_EEENS_6half_tESK_NSA_8TiledMMAINSA_8MMA_AtomIJNSA_4SM904GMMA25MMA_64x64x16_F32F16F16_SSILNSO_5MajorE1ELSQ_1ELNSO_7ScaleInE1ELSR_1EEEEEENSA_6LayoutISE_NSB_IJNSC_ILi0EEESV_SV_EEEEENSB_IJNSA_10UnderscoreESY_SY_EEEEENS7_6detail26Sm90ImplicitGemmTileTraitsINSA_13SM90_TMA_LOADENSA_14ComposedLayoutINSA_7SwizzleILi3ELi4ELi3EEENSA_18smem_ptr_flag_bitsILi16EEENSU_INSB_IJNSB_IJSH_SD_EEENSB_IJNSC_ILi8EEES1A_EEENSB_IJSD_NSC_ILi14EEEEEEEEENSB_IJNSB_IJSD_SV_EEENSB_IJSH_NSC_ILi512EEEEEENSB_IJSV_NSC_ILi4096EEEEEEEEEEEEEvEENS12_INSA_20SM90_TMA_LOAD_IM2COLES1M_vEEEENS_8epilogue10collective6detail29Sm90TmaWarpSpecializedAdapterINS1S_15DefaultEpilogueISK_NSB_IJlNSB_IJSD_llEEESV_EEES1X_NS1R_6thread17LinearCombinationISK_Li1EffLNS1Y_9ScaleType4KindE0ELNS_15FloatRoundStyleE2ESK_EENS_4gemm15EpilogueDefaultEEEEEvvEEEEvNT_6ParamsE --------------------------
	.section	.nv.info._ZN7cutlass13device_kernelINS_4conv6kernel13ConvUniversalINS1_16ConvProblemShapeILNS1_8OperatorE2ELi2EEENS1_10collective14CollectiveConvINS1_46MainloopSm90TmaGmmaWarpSpecializedImplicitGemmILS5_2ELi14ELi2EN4cute5tupleIJNSA_1CILi1EEESD_SD_EEENS1_36KernelImplicitTmaWarpSpecializedSm90ELi1EEENSB_IJNSC_ILi64EEENSB_IJSH_EEESI_EEENS_6half_tESK_NSA_8TiledMMAINSA_8MMA_AtomIJNSA_4SM904GMMA25MMA_64x64x16_F32F16F16_SSILNSO_5MajorE1ELSQ_1ELNSO_7ScaleInE1ELSR_1EEEEEENSA_6LayoutISE_NSB_IJNSC_ILi0EEESV_SV_EEEEENSB_IJNSA_10UnderscoreESY_SY_EEEEENS7_6detail26Sm90ImplicitGemmTileTraitsINSA_13SM90_TMA_LOADENSA_14ComposedLayoutINSA_7SwizzleILi3ELi4ELi3EEENSA_18smem_ptr_flag_bitsILi16EEENSU_INSB_IJNSB_IJSH_SD_EEENSB_IJNSC_ILi8EEES1A_EEENSB_IJSD_NSC_ILi14EEEEEEEEENSB_IJNSB_IJSD_SV_EEENSB_IJSH_NSC_ILi512EEEEEENSB_IJSV_NSC_ILi4096EEEEEEEEEEEEEvEENS12_INSA_20SM90_TMA_LOAD_IM2COLES1M_vEEEENS_8epilogue10collective6detail29Sm90TmaWarpSpecializedAdapterINS1S_15DefaultEpilogueISK_NSB_IJlNSB_IJSD_llEEESV_EEES1X_NS1R_6thread17LinearCombinationISK_Li1EffLNS1Y_9ScaleType4KindE0ELNS_15FloatRoundStyleE2ESK_EENS_4gemm15EpilogueDefaultEEEEEvvEEEEvNT_6ParamsE,"",@"SHT_CUDA_INFO"
	.sectionflags	@""
	.align	4


	//----- nvinfo : EIATTR_CUDA_API_VERSION
	.align		4
        /*0000*/ 	.byte	0x04, 0x37
        /*0002*/ 	.short	(.L_18 - .L_17)
.L_17:
        /*0004*/ 	.word	0x00000082


	//----- nvinfo : EIATTR_KPARAM_INFO
	.align		4
.L_18:
        /*0008*/ 	.byte	0x04, 0x17
        /*000a*/ 	.short	(.L_20 - .L_19)
.L_19:
        /*000c*/ 	.word	0x00000000
        /*0010*/ 	.short	0x0000
        /*0012*/ 	.short	0x0070
        /*0014*/ 	.byte	0x00, 0xf0, 0x01, 0x0e


	//----- nvinfo : EIATTR_SPARSE_MMA_MASK
	.align		4
.L_20:
        /*0018*/ 	.byte	0x03, 0x50
        /*001a*/ 	.short	0x0000


	//----- nvinfo : EIATTR_MAXREG_COUNT
	.align		4
        /*001c*/ 	.byte	0x03, 0x1b
        /*001e*/ 	.short	0x00ff


	//----- nvinfo : EIATTR_NUM_BARRIERS
	.align		4
        /*0020*/ 	.byte	0x02, 0x4c
        /*0022*/ 	.byte	0x01
	.zero		1


	//----- nvinfo : EIATTR_MERCURY_ISA_VERSION
	.align		4
        /*0024*/ 	.byte	0x03, 0x5f
        /*0026*/ 	.short	0x0101


	//----- nvinfo : EIATTR_COOP_GROUP_MASK_REGIDS
	.align		4
        /*0028*/ 	.byte	0x04, 0x29
        /*002a*/ 	.short	(.L_22 - .L_21)


	//   ....[0]....
.L_21:
        /*002c*/ 	.word	0xffffffff


	//   ....[1]....
        /*0030*/ 	.word	0xffffffff


	//   ....[2]....
        /*0034*/ 	.word	0xffffffff


	//----- nvinfo : EIATTR_COOP_GROUP_INSTR_OFFSETS
	.align		4
.L_22:
        /*0038*/ 	.byte	0x04, 0x28
        /*003a*/ 	.short	(.L_24 - .L_23)


	//   ....[0]....
.L_23:
        /*003c*/ 	.word	0x00000060


	//   ....[1]....
        /*0040*/ 	.word	0x00000070


	//   ....[2]....
        /*0044*/ 	.word	0x00000130


	//----- nvinfo : EIATTR_MBARRIER_INSTR_OFFSETS
	.align		4
.L_24:
        /*0048*/ 	.byte	0x04, 0x39
        /*004a*/ 	.short	(.L_26 - .L_25)


	//   ....[0]....
.L_25:
        /*004c*/ 	.word	0x00000270
        /*0050*/ 	.word	0x000000ff
        /*0054*/ 	.word	0x00038000
        /*0058*/ 	.short	0x0100
        /*005a*/ 	.byte	0x08
	.zero		1


	//   ....[1]....
        /*005c*/ 	.word	0x00000280
        /*0060*/ 	.word	0x000000ff
        /*0064*/ 	.word	0x00038070
        /*0068*/ 	.short	0x0100
        /*006a*/ 	.byte	0x08
	.zero		1


	//   ....[2]....
        /*006c*/ 	.word	0x00000290
        /*0070*/ 	.word	0x000000ff
        /*0074*/ 	.word	0x00038008
        /*0078*/ 	.short	0x0100
        /*007a*/ 	.byte	0x08
	.zero		1


	//   ....[3]....
        /*007c*/ 	.word	0x000002a0
        /*0080*/ 	.word	0x000000ff
        /*0084*/ 	.word	0x00038078
        /*0088*/ 	.short	0x0100
        /*008a*/ 	.byte	0x08
	.zero		1


	//   ....[4]....
        /*008c*/ 	.word	0x000002b0
        /*0090*/ 	.word	0x000000ff
        /*0094*/ 	.word	0x00038010
        /*0098*/ 	.short	0x0100
        /*009a*/ 	.byte	0x08
	.zero		1


	//   ....[5]....
        /*009c*/ 	.word	0x000002c0
        /*00a0*/ 	.word	0x000000ff
        /*00a4*/ 	.word	0x00038080
        /*00a8*/ 	.short	0x0100
        /*00aa*/ 	.byte	0x08
	.zero		1


	//   ....[6]....
        /*00ac*/ 	.word	0x000002d0
        /*00b0*/ 	.word	0x000000ff
        /*00b4*/ 	.word	0x00038018
        /*00b8*/ 	.short	0x0100
        /*00ba*/ 	.byte	0x08
	.zero		1


	//   ....[7]....
        /*00bc*/ 	.word	0x000002e0
        /*00c0*/ 	.word	0x000000ff
        /*00c4*/ 	.word	0x00038088
        /*00c8*/ 	.short	0x0100
        /*00ca*/ 	.byte	0x08
	.zero		1


	//   ....[8]....
        /*00cc*/ 	.word	0x000002f0
        /*00d0*/ 	.word	0x000000ff
        /*00d4*/ 	.word	0x00038020
        /*00d8*/ 	.short	0x0100
        /*00da*/ 	.byte	0x08
	.zero		1


	//   ....[9]....
        /*00dc*/ 	.word	0x00000300
        /*00e0*/ 	.word	0x000000ff
        /*00e4*/ 	.word	0x00038090
        /*00e8*/ 	.short	0x0100
        /*00ea*/ 	.byte	0x08
	.zero		1


	//   ....[10]....
        /*00ec*/ 	.word	0x00000310
        /*00f0*/ 	.word	0x000000ff
        /*00f4*/ 	.word	0x00038028
        /*00f8*/ 	.short	0x0100
        /*00fa*/ 	.byte	0x08
	.zero		1


	//   ....[11]....
        /*00fc*/ 	.word	0x00000320
        /*0100*/ 	.word	0x000000ff
        /*0104*/ 	.word	0x00038098
        /*0108*/ 	.short	0x0100
        /*010a*/ 	.byte	0x08
	.zero		1


	//   ....[12]....
        /*010c*/ 	.word	0x00000330
        /*0110*/ 	.word	0x000000ff
        /*0114*/ 	.word	0x00038030
        /*0118*/ 	.short	0x0100
        /*011a*/ 	.byte	0x08
	.zero		1


	//   ....[13]....
        /*011c*/ 	.word	0x00000340
        /*0120*/ 	.word	0x000000ff
        /*0124*/ 	.word	0x000380a0
        /*0128*/ 	.short	0x0100
        /*012a*/ 	.byte	0x08
	.zero		1


	//   ....[14]....
        /*012c*/ 	.word	0x00000350
        /*0130*/ 	.word	0x000000ff
        /*0134*/ 	.word	0x00038038
        /*0138*/ 	.short	0x0100
        /*013a*/ 	.byte	0x08
	.zero		1


	//   ....[15]....
        /*013c*/ 	.word	0x00000360
        /*0140*/ 	.word	0x000000ff
        /*0144*/ 	.word	0x000380a8
        /*0148*/ 	.short	0x0100
        /*014a*/ 	.byte	0x08
	.zero		1


	//   ....[16]....
        /*014c*/ 	.word	0x00000370
        /*0150*/ 	.word	0x000000ff
        /*0154*/ 	.word	0x00038040
        /*0158*/ 	.short	0x0100
        /*015a*/ 	.byte	0x08
	.zero		1


	//   ....[17]....
        /*015c*/ 	.word	0x00000380
        /*0160*/ 	.word	0x000000ff
        /*0164*/ 	.word	0x000380b0
        /*0168*/ 	.short	0x0100
        /*016a*/ 	.byte	0x08
	.zero		1


	//   ....[18]....
        /*016c*/ 	.word	0x00000390
        /*0170*/ 	.word	0x000000ff
        /*0174*/ 	.word	0x00038048
        /*0178*/ 	.short	0x0100
        /*017a*/ 	.byte	0x08
	.zero		1


	//   ....[19]....
        /*017c*/ 	.word	0x000003a0
        /*0180*/ 	.word	0x000000ff
        /*0184*/ 	.word	0x000380b8
        /*0188*/ 	.short	0x0100
        /*018a*/ 	.byte	0x08
	.zero		1


	//   ....[20]....
        /*018c*/ 	.word	0x000003b0
        /*0190*/ 	.word	0x000000ff
        /*0194*/ 	.word	0x00038050
        /*0198*/ 	.short	0x0100
        /*019a*/ 	.byte	0x08
	.zero		1


	//   ....[21]....
        /*019c*/ 	.word	0x000003c0
        /*01a0*/ 	.word	0x000000ff
        /*01a4*/ 	.word	0x000380c0
        /*01a8*/ 	.short	0x0100
        /*01aa*/ 	.byte	0x08
	.zero		1


	//   ....[22]....
        /*01ac*/ 	.word	0x000003d0
        /*01b0*/ 	.word	0x000000ff
        /*01b4*/ 	.word	0x00038058
        /*01b8*/ 	.short	0x0100
        /*01ba*/ 	.byte	0x08
	.zero		1


	//   ....[23]....
        /*01bc*/ 	.word	0x000003e0
        /*01c0*/ 	.word	0x000000ff
        /*01c4*/ 	.word	0x000380c8
        /*01c8*/ 	.short	0x0100
        /*01ca*/ 	.byte	0x08
	.zero		1


	//   ....[24]....
        /*01cc*/ 	.word	0x000003f0
        /*01d0*/ 	.word	0x000000ff
        /*01d4*/ 	.word	0x00038060
        /*01d8*/ 	.short	0x0100
        /*01da*/ 	.byte	0x08
	.zero		1


	//   ....[25]....
        /*01dc*/ 	.word	0x00000400
        /*01e0*/ 	.word	0x000000ff
        /*01e4*/ 	.word	0x000380d0
        /*01e8*/ 	.short	0x0100
        /*01ea*/ 	.byte	0x08
	.zero		1


	//   ....[26]....
        /*01ec*/ 	.word	0x00000410
        /*01f0*/ 	.word	0x000000ff
        /*01f4*/ 	.word	0x00038068
        /*01f8*/ 	.short	0x0100
        /*01fa*/ 	.byte	0x08
	.zero		1


	//   ....[27]....
        /*01fc*/ 	.word	0x00000420
        /*0200*/ 	.word	0x000000ff
        /*0204*/ 	.word	0x000380d8
        /*0208*/ 	.short	0x0100
        /*020a*/ 	.byte	0x08
	.zero		1


	//   ....[28]....
        /*020c*/ 	.word	0x00000d70
        /*0210*/ 	.word	0x00000008
        /*0214*/ 	.word	0x00038000
        /*0218*/ 	.short	0x010a
        /*021a*/ 	.byte	0x3f
	.zero		1


	//   ....[29]....
        /*021c*/ 	.word	0x000010d0
        /*0220*/ 	.word	0x00000009
        /*0224*/ 	.word	0x00038000
        /*0228*/ 	.short	0x010a
        /*022a*/ 	.byte	0x3f
	.zero		1


	//   ....[30]....
        /*022c*/ 	.word	0x000012f0
        /*0230*/ 	.word	0x000000ff
        /*0234*/ 	.word	0x00000000
        /*0238*/ 	.short	0x0101
        /*023a*/ 	.byte	0x06
	.zero		1


	//   ....[31]....
        /*023c*/ 	.word	0x00001510
        /*0240*/ 	.word	0x00000007
        /*0244*/ 	.word	0x00000000
        /*0248*/ 	.short	0x0101
        /*024a*/ 	.byte	0x3f
	.zero		1


	//   ....[32]....
        /*024c*/ 	.word	0x00003da0
        /*0250*/ 	.word	0x00000005
        /*0254*/ 	.word	0x00038070
        /*0258*/ 	.short	0x010a
        /*025a*/ 	.byte	0x3f
	.zero		1


	//   ....[33]....
        /*025c*/ 	.word	0x00004360
        /*0260*/ 	.word	0x00000002
        /*0264*/ 	.word	0x00000000
        /*0268*/ 	.short	0x010a
        /*026a*/ 	.byte	0x3f
	.zero		1


	//   ....[34]....
        /*026c*/ 	.word	0x00004410
        /*0270*/ 	.word	0x00000002
        /*0274*/ 	.word	0x00000000
        /*0278*/ 	.short	0x010a
        /*027a*/ 	.byte	0x3f
	.zero		1


	//   ....[35]....
        /*027c*/ 	.word	0x000044c0
        /*0280*/ 	.word	0x00000002
        /*0284*/ 	.word	0x00000000
        /*0288*/ 	.short	0x010a
        /*028a*/ 	.byte	0x3f
	.zero		1


	//   ....[36]....
        /*028c*/ 	.word	0x00004570
        /*0290*/ 	.word	0x00000002
        /*0294*/ 	.word	0x00000000
        /*0298*/ 	.short	0x010a
        /*029a*/ 	.byte	0x3f
	.zero		1


	//   ....[37]....
        /*029c*/ 	.word	0x00004620
        /*02a0*/ 	.word	0x00000002
        /*02a4*/ 	.word	0x00000000
        /*02a8*/ 	.short	0x010a
        /*02aa*/ 	.byte	0x3f
	.zero		1


	//   ....[38]....
        /*02ac*/ 	.word	0x000046d0
        /*02b0*/ 	.word	0x00000002
        /*02b4*/ 	.word	0x00000000
        /*02b8*/ 	.short	0x010a
        /*02ba*/ 	.byte	0x3f
	.zero		1


	//   ....[39]....
        /*02bc*/ 	.word	0x00004780
        /*02c0*/ 	.word	0x00000002
        /*02c4*/ 	.word	0x00000000
        /*02c8*/ 	.short	0x010a
        /*02ca*/ 	.byte	0x3f
	.zero		1


	//   ....[40]....
        /*02cc*/ 	.word	0x00004830
        /*02d0*/ 	.word	0x00000002
        /*02d4*/ 	.word	0x00000000
        /*02d8*/ 	.short	0x010a
        /*02da*/ 	.byte	0x3f
	.zero		1


	//   ....[41]....
        /*02dc*/ 	.word	0x000048e0
        /*02e0*/ 	.word	0x00000002
        /*02e4*/ 	.word	0x00000000
        /*02e8*/ 	.short	0x010a
        /*02ea*/ 	.byte	0x3f
	.zero		1


	//   ....[42]....
        /*02ec*/ 	.word	0x00004990
        /*02f0*/ 	.word	0x00000002
        /*02f4*/ 	.word	0x00000000
        /*02f8*/ 	.short	0x010a
        /*02fa*/ 	.byte	0x3f
	.zero		1


	//   ....[43]....
        /*02fc*/ 	.word	0x00004a40
        /*0300*/ 	.word	0x00000002
        /*0304*/ 	.word	0x00000000
        /*0308*/ 	.short	0x010a
        /*030a*/ 	.byte	0x3f
	.zero		1


	//   ....[44]....
        /*030c*/ 	.word	0x00004af0
        /*0310*/ 	.word	0x00000002
        /*0314*/ 	.word	0x00000000
        /*0318*/ 	.short	0x010a
        /*031a*/ 	.byte	0x3f
	.zero		1


	//   ....[45]....
        /*031c*/ 	.word	0x00004ba0
        /*0320*/ 	.word	0x00000002
        /*0324*/ 	.word	0x00000000
        /*0328*/ 	.short	0x010a
        /*032a*/ 	.byte	0x3f
	.zero		1


	//   ....[46]....
        /*032c*/ 	.word	0x00004c50
        /*0330*/ 	.word	0x00000007
        /*0334*/ 	.word	0x00000000
        /*0338*/ 	.short	0x010a
        /*033a*/ 	.byte	0x3f
	.zero		1


	//----- nvinfo : EIATTR_NUM_MBARRIERS
	.align		4
.L_26:
        /*033c*/ 	.byte	0x03, 0x38
        /*033e*/ 	.short	0x001c


	//----- nvinfo : EIATTR_EXIT_INSTR_OFFSETS
	.align		4
        /*0340*/ 	.byte	0x04, 0x1c
        /*0342*/ 	.short	(.L_28 - .L_27)


	//   ....[0]....
.L_27:
        /*0344*/ 	.word	0x00000ba0


	//   ....[1]....
        /*0348*/ 	.word	0x00001740


	//   ....[2]....
        /*034c*/ 	.word	0x00001850


	//   ....[3]....
        /*0350*/ 	.word	0x00003170


	//   ....[4]....
        /*0354*/ 	.word	0x000031a0


	//   ....[5]....
        /*0358*/ 	.word	0x00003b70


	//   ....[6]....
        /*035c*/ 	.word	0x00003ba0


	//   ....[7]....
        /*0360*/ 	.word	0x00003bc0


	//   ....[8]....
        /*0364*/ 	.word	0x00004270


	//   ....[9]....
        /*0368*/ 	.word	0x00004c80


	//----- nvinfo : EIATTR_MAX_THREADS
	.align		4
.L_28:
        /*036c*/ 	.byte	0x04, 0x05
        /*036e*/ 	.short	(.L_30 - .L_29)
.L_29:
        /*0370*/ 	.word	0x00000100
        /*0374*/ 	.word	0x00000001
        /*0378*/ 	.word	0x00000001


	//----- nvinfo : EIATTR_CRS_STACK_SIZE
	.align		4
.L_30:
        /*037c*/ 	.byte	0x04, 0x1e
        /*037e*/ 	.short	(.L_32 - .L_31)
.L_31:
        /*0380*/ 	.word	0x00000000


	//----- nvinfo : EIATTR_CBANK_PARAM_SIZE
	.align		4
.L_32:
        /*0384*/ 	.byte	0x03, 0x19
        /*0386*/ 	.short	0x03f0


	//----- nvinfo : EIATTR_PARAM_CBANK
	.align		4
        /*0388*/ 	.byte	0x04, 0x0a
        /*038a*/ 	.short	(.L_34 - .L_33)
	.align		4
.L_33:
        /*038c*/ 	.word	index@(.nv.constant0._ZN7cutlass13device_kernelINS_4conv6kernel13ConvUniversalINS1_16ConvProblemShapeILNS1_8OperatorE2ELi2EEENS1_10collective14CollectiveConvINS1_46MainloopSm90TmaGmmaWarpSpecializedImplicitGemmILS5_2ELi14ELi2EN4cute5tupleIJNSA_1CILi1EEESD_SD_EEENS1_36KernelImplicitTmaWarpSpecializedSm90ELi1EEENSB_IJNSC_ILi64EEENSB_IJSH_EEESI_EEENS_6half_tESK_NSA_8TiledMMAINSA_8MMA_AtomIJNSA_4SM904GMMA25MMA_64x64x16_F32F16F16_SSILNSO_5MajorE1ELSQ_1ELNSO_7ScaleInE1ELSR_1EEEEEENSA_6LayoutISE_NSB_IJNSC_ILi0EEESV_SV_EEEEENSB_IJNSA_10UnderscoreESY_SY_EEEEENS7_6detail26Sm90ImplicitGemmTileTraitsINSA_13SM90_TMA_LOADENSA_14ComposedLayoutINSA_7SwizzleILi3ELi4ELi3EEENSA_18smem_ptr_flag_bitsILi16EEENSU_INSB_IJNSB_IJSH_SD_EEENSB_IJNSC_ILi8EEES1A_EEENSB_IJSD_NSC_ILi14EEEEEEEEENSB_IJNSB_IJSD_SV_EEENSB_IJSH_NSC_ILi512EEEEEENSB_IJSV_NSC_ILi4096EEEEEEEEEEEEEvEENS12_INSA_20SM90_TMA_LOAD_IM2COLES1M_vEEEENS_8epilogue10collective6detail29Sm90TmaWarpSpecializedAdapterINS1S_15DefaultEpilogueISK_NSB_IJlNSB_IJSD_llEEESV_EEES1X_NS1R_6thread17LinearCombinationISK_Li1EffLNS1Y_9ScaleType4KindE0ELNS_15FloatRoundStyleE2ESK_EENS_4gemm15EpilogueDefaultEEEEEvvEEEEvNT_6ParamsE)
        /*0390*/ 	.short	0x0210
        /*0392*/ 	.short	0x03f0


	//----- nvinfo : EIATTR_SW_WAR
	.align		4
.L_34:
        /*0394*/ 	.byte	0x04, 0x36
        /*0396*/ 	.short	(.L_36 - .L_35)
.L_35:
        /*0398*/ 	.word	0x00000008
.L_36:


//--------------------- .nv.callgraph             --------------------------
	.section	.nv.callgraph,"",@"SHT_CUDA_CALLGRAPH"
	.align	4
	.sectionentsize	8
	.align		4
        /*0000*/ 	.word	0x00000000
	.align		4
        /*0004*/ 	.word	0xffffffff
	.align		4
        /*0008*/ 	.word	0x00000000
	.align		4
        /*000c*/ 	.word	0xfffffffe
	.align		4
        /*0010*/ 	.word	0x00000000
	.align		4
        /*0014*/ 	.word	0xfffffffd
	.align		4
        /*0018*/ 	.word	0x00000000
	.align		4
        /*001c*/ 	.word	0xfffffffc


//--------------------- .nv.constant4             --------------------------
	.section	.nv.constant4,"a",@progbits
	.align	8
	.align		8
.nv.constant4:
        /*0000*/ 	.dword	_ZN39_INTERNAL_9a292700_4_k_cu_9f3ace3e_26064cuda3std3__45__cpo5beginE
	.align		8
        /*0008*/ 	.dword	_ZN39_INTERNAL_9a292700_4_k_cu_9f3ace3e_26064cuda3std3__45__cpo3endE
	.align		8
        /*0010*/ 	.dword	_ZN39_INTERNAL_9a292700_4_k_cu_9f3ace3e_26064cuda3std3__45__cpo6cbeginE
	.align		8
        /*0018*/ 	.dword	_ZN39_INTERNAL_9a292700_4_k_cu_9f3ace3e_26064cuda3std3__45__cpo4cendE
	.align		8
        /*0020*/ 	.dword	_ZN39_INTERNAL_9a292700_4_k_cu_9f3ace3e_26064cuda3std3__441_GLOBAL__N__9a292700_4_k_cu_9f3ace3e_26066ignoreE
	.align		8
        /*0028*/ 	.dword	_ZN39_INTERNAL_9a292700_4_k_cu_9f3ace3e_26064cuda3std3__419piecewise_constructE
	.align		8
        /*0030*/ 	.dword	_ZN39_INTERNAL_9a292700_4_k_cu_9f3ace3e_26064cuda3std3__48in_placeE
	.align		8
        /*0038*/ 	.dword	_ZN39_INTERNAL_9a292700_4_k_cu_9f3ace3e_26064cuda3std6ranges3__45__cpo4swapE
	.align		8
        /*0040*/ 	.dword	_ZN39_INTERNAL_9a292700_4_k_cu_9f3ace3e_26064cuda3std6ranges3__45__cpo9iter_moveE
	.align		8
        /*0048*/ 	.dword	_ZN39_INTERNAL_9a292700_4_k_cu_9f3ace3e_26064cute7productE
	.align		8
        /*0050*/ 	.dword	_ZN39_INTERNAL_9a292700_4_k_cu_9f3ace3e_26064cute1_E


//--------------------- .text._ZN7cutlass13device_kernelINS_4conv6kernel13ConvUniversalINS1_16ConvProblemShapeILNS1_8OperatorE2ELi2EEENS1_10collective14CollectiveConvINS1_46MainloopSm90TmaGmmaWarpSpecializedImplicitGemmILS5_2ELi14ELi2EN4cute5tupleIJNSA_1CILi1EEESD_SD_EEENS1_36KernelImplicitTmaWarpSpecializedSm90ELi1EEENSB_IJNSC_ILi64EEENSB_IJSH_EEESI_EEENS_6half_tESK_NSA_8TiledMMAINSA_8MMA_AtomIJNSA_4SM904GMMA25MMA_64x64x16_F32F16F16_SSILNSO_5MajorE1ELSQ_1ELNSO_7ScaleInE1ELSR_1EEEEEENSA_6LayoutISE_NSB_IJNSC_ILi0EEESV_SV_EEEEENSB_IJNSA_10UnderscoreESY_SY_EEEEENS7_6detail26Sm90ImplicitGemmTileTraitsINSA_13SM90_TMA_LOADENSA_14ComposedLayoutINSA_7SwizzleILi3ELi4ELi3EEENSA_18smem_ptr_flag_bitsILi16EEENSU_INSB_IJNSB_IJSH_SD_EEENSB_IJNSC_ILi8EEES1A_EEENSB_IJSD_NSC_ILi14EEEEEEEEENSB_IJNSB_IJSD_SV_EEENSB_IJSH_NSC_ILi512EEEEEENSB_IJSV_NSC_ILi4096EEEEEEEEEEEEEvEENS12_INSA_20SM90_TMA_LOAD_IM2COLES1M_vEEEENS_8epilogue10collective6detail29Sm90TmaWarpSpecializedAdapterINS1S_15DefaultEpilogueISK_NSB_IJlNSB_IJSD_llEEESV_EEES1X_NS1R_6thread17LinearCombinationISK_Li1EffLNS1Y_9ScaleType4KindE0ELNS_15FloatRoundStyleE2ESK_EENS_4gemm15EpilogueDefaultEEEEEvvEEEEvNT_6ParamsE --------------------------
	.section	.text._ZN7cutlass13device_kernelINS_4conv6kernel13ConvUniversalINS1_16ConvProblemShapeILNS1_8OperatorE2ELi2EEENS1_10collective14CollectiveConvINS1_46MainloopSm90TmaGmmaWarpSpecializedImplicitGemmILS5_2ELi14ELi2EN4cute5tupleIJNSA_1CILi1EEESD_SD_EEENS1_36KernelImplicitTmaWarpSpecializedSm90ELi1EEENSB_IJNSC_ILi64EEENSB_IJSH_EEESI_EEENS_6half_tESK_NSA_8TiledMMAINSA_8MMA_AtomIJNSA_4SM904GMMA25MMA_64x64x16_F32F16F16_SSILNSO_5MajorE1ELSQ_1ELNSO_7ScaleInE1ELSR_1EEEEEENSA_6LayoutISE_NSB_IJNSC_ILi0EEESV_SV_EEEEENSB_IJNSA_10UnderscoreESY_SY_EEEEENS7_6detail26Sm90ImplicitGemmTileTraitsINSA_13SM90_TMA_LOADENSA_14ComposedLayoutINSA_7SwizzleILi3ELi4ELi3EEENSA_18smem_ptr_flag_bitsILi16EEENSU_INSB_IJNSB_IJSH_SD_EEENSB_IJNSC_ILi8EEES1A_EEENSB_IJSD_NSC_ILi14EEEEEEEEENSB_IJNSB_IJSD_SV_EEENSB_IJSH_NSC_ILi512EEEEEENSB_IJSV_NSC_ILi4096EEEEEEEEEEEEEvEENS12_INSA_20SM90_TMA_LOAD_IM2COLES1M_vEEEENS_8epilogue10collective6detail29Sm90TmaWarpSpecializedAdapterINS1S_15DefaultEpilogueISK_NSB_IJlNSB_IJSD_llEEESV_EEES1X_NS1R_6thread17LinearCombinationISK_Li1EffLNS1Y_9ScaleType4KindE0ELNS_15FloatRoundStyleE2ESK_EENS_4gemm15EpilogueDefaultEEEEEvvEEEEvNT_6ParamsE,"ax",@progbits
	.align	128
.text._ZN7cutlass13device_kernelINS_4conv6kernel13ConvUniversalINS1_16ConvProblemShapeILNS1_8OperatorE2ELi2EEENS1_10collective14CollectiveConvINS1_46MainloopSm90TmaGmmaWarpSpecializedImplicitGemmILS5_2ELi14ELi2EN4cute5tupleIJNSA_1CILi1EEESD_SD_EEENS1_36KernelImplicitTmaWarpSpecializedSm90ELi1EEENSB_IJNSC_ILi64EEENSB_IJSH_EEESI_EEENS_6half_tESK_NSA_8TiledMMAINSA_8MMA_AtomIJNSA_4SM904GMMA25MMA_64x64x16_F32F16F16_SSILNSO_5MajorE1ELSQ_1ELNSO_7ScaleInE1ELSR_1EEEEEENSA_6LayoutISE_NSB_IJNSC_ILi0EEESV_SV_EEEEENSB_IJNSA_10UnderscoreESY_SY_EEEEENS7_6detail26Sm90ImplicitGemmTileTraitsINSA_13SM90_TMA_LOADENSA_14ComposedLayoutINSA_7SwizzleILi3ELi4ELi3EEENSA_18smem_ptr_flag_bitsILi16EEENSU_INSB_IJNSB_IJSH_SD_EEENSB_IJNSC_ILi8EEES1A_EEENSB_IJSD_NSC_ILi14EEEEEEEEENSB_IJNSB_IJSD_SV_EEENSB_IJSH_NSC_ILi512EEEEEENSB_IJSV_NSC_ILi4096EEEEEEEEEEEEEvEENS12_INSA_20SM90_TMA_LOAD_IM2COLES1M_vEEEENS_8epilogue10collective6detail29Sm90TmaWarpSpecializedAdapterINS1S_15DefaultEpilogueISK_NSB_IJlNSB_IJSD_llEEESV_EEES1X_NS1R_6thread17LinearCombinationISK_Li1EffLNS1Y_9ScaleType4KindE0ELNS_15FloatRoundStyleE2ESK_EENS_4gemm15EpilogueDefaultEEEEEvvEEEEvNT_6ParamsE:
        .type           _ZN7cutlass13device_kernelINS_4conv6kernel13ConvUniversalINS1_16ConvProblemShapeILNS1_8OperatorE2ELi2EEENS1_10collective14CollectiveConvINS1_46MainloopSm90TmaGmmaWarpSpecializedImplicitGemmILS5_2ELi14ELi2EN4cute5tupleIJNSA_1CILi1EEESD_SD_EEENS1_36KernelImplicitTmaWarpSpecializedSm90ELi1EEENSB_IJNSC_ILi64EEENSB_IJSH_EEESI_EEENS_6half_tESK_NSA_8TiledMMAINSA_8MMA_AtomIJNSA_4SM904GMMA25MMA_64x64x16_F32F16F16_SSILNSO_5MajorE1ELSQ_1ELNSO_7ScaleInE1ELSR_1EEEEEENSA_6LayoutISE_NSB_IJNSC_ILi0EEESV_SV_EEEEENSB_IJNSA_10UnderscoreESY_SY_EEEEENS7_6detail26Sm90ImplicitGemmTileTraitsINSA_13SM90_TMA_LOADENSA_14ComposedLayoutINSA_7SwizzleILi3ELi4ELi3EEENSA_18smem_ptr_flag_bitsILi16EEENSU_INSB_IJNSB_IJSH_SD_EEENSB_IJNSC_ILi8EEES1A_EEENSB_IJSD_NSC_ILi14EEEEEEEEENSB_IJNSB_IJSD_SV_EEENSB_IJSH_NSC_ILi512EEEEEENSB_IJSV_NSC_ILi4096EEEEEEEEEEEEEvEENS12_INSA_20SM90_TMA_LOAD_IM2COLES1M_vEEEENS_8epilogue10collective6detail29Sm90TmaWarpSpecializedAdapterINS1S_15DefaultEpilogueISK_NSB_IJlNSB_IJSD_llEEESV_EEES1X_NS1R_6thread17LinearCombinationISK_Li1EffLNS1Y_9ScaleType4KindE0ELNS_15FloatRoundStyleE2ESK_EENS_4gemm15EpilogueDefaultEEEEEvvEEEEvNT_6ParamsE,@function
        .size           _ZN7cutlass13device_kernelINS_4conv6kernel13ConvUniversalINS1_16ConvProblemShapeILNS1_8OperatorE2ELi2EEENS1_10collective14CollectiveConvINS1_46MainloopSm90TmaGmmaWarpSpecializedImplicitGemmILS5_2ELi14ELi2EN4cute5tupleIJNSA_1CILi1EEESD_SD_EEENS1_36KernelImplicitTmaWarpSpecializedSm90ELi1EEENSB_IJNSC_ILi64EEENSB_IJSH_EEESI_EEENS_6half_tESK_NSA_8TiledMMAINSA_8MMA_AtomIJNSA_4SM904GMMA25MMA_64x64x16_F32F16F16_SSILNSO_5MajorE1ELSQ_1ELNSO_7ScaleInE1ELSR_1EEEEEENSA_6LayoutISE_NSB_IJNSC_ILi0EEESV_SV_EEEEENSB_IJNSA_10UnderscoreESY_SY_EEEEENS7_6detail26Sm90ImplicitGemmTileTraitsINSA_13SM90_TMA_LOADENSA_14ComposedLayoutINSA_7SwizzleILi3ELi4ELi3EEENSA_18smem_ptr_flag_bitsILi16EEENSU_INSB_IJNSB_IJSH_SD_EEENSB_IJNSC_ILi8EEES1A_EEENSB_IJSD_NSC_ILi14EEEEEEEEENSB_IJNSB_IJSD_SV_EEENSB_IJSH_NSC_ILi512EEEEEENSB_IJSV_NSC_ILi4096EEEEEEEEEEEEEvEENS12_INSA_20SM90_TMA_LOAD_IM2COLES1M_vEEEENS_8epilogue10collective6detail29Sm90TmaWarpSpecializedAdapterINS1S_15DefaultEpilogueISK_NSB_IJlNSB_IJSD_llEEESV_EEES1X_NS1R_6thread17LinearCombinationISK_Li1EffLNS1Y_9ScaleType4KindE0ELNS_15FloatRoundStyleE2ESK_EENS_4gemm15EpilogueDefaultEEEEEvvEEEEvNT_6ParamsE,(.L_x_106 - _ZN7cutlass13device_kernelINS_4conv6kernel13ConvUniversalINS1_16ConvProblemShapeILNS1_8OperatorE2ELi2EEENS1_10collective14CollectiveConvINS1_46MainloopSm90TmaGmmaWarpSpecializedImplicitGemmILS5_2ELi14ELi2EN4cute5tupleIJNSA_1CILi1EEESD_SD_EEENS1_36KernelImplicitTmaWarpSpecializedSm90ELi1EEENSB_IJNSC_ILi64EEENSB_IJSH_EEESI_EEENS_6half_tESK_NSA_8TiledMMAINSA_8MMA_AtomIJNSA_4SM904GMMA25MMA_64x64x16_F32F16F16_SSILNSO_5MajorE1ELSQ_1ELNSO_7ScaleInE1ELSR_1EEEEEENSA_6LayoutISE_NSB_IJNSC_ILi0EEESV_SV_EEEEENSB_IJNSA_10UnderscoreESY_SY_EEEEENS7_6detail26Sm90ImplicitGemmTileTraitsINSA_13SM90_TMA_LOADENSA_14ComposedLayoutINSA_7SwizzleILi3ELi4ELi3EEENSA_18smem_ptr_flag_bitsILi16EEENSU_INSB_IJNSB_IJSH_SD_EEENSB_IJNSC_ILi8EEES1A_EEENSB_IJSD_NSC_ILi14EEEEEEEEENSB_IJNSB_IJSD_SV_EEENSB_IJSH_NSC_ILi512EEEEEENSB_IJSV_NSC_ILi4096EEEEEEEEEEEEEvEENS12_INSA_20SM90_TMA_LOAD_IM2COLES1M_vEEEENS_8epilogue10collective6detail29Sm90TmaWarpSpecializedAdapterINS1S_15DefaultEpilogueISK_NSB_IJlNSB_IJSD_llEEESV_EEES1X_NS1R_6thread17LinearCombinationISK_Li1EffLNS1Y_9ScaleType4KindE0ELNS_15FloatRoundStyleE2ESK_EENS_4gemm15EpilogueDefaultEEEEEvvEEEEvNT_6ParamsE)
        .other          _ZN7cutlass13device_kernelINS_4conv6kernel13ConvUniversalINS1_16ConvProblemShapeILNS1_8OperatorE2ELi2EEENS1_10collective14CollectiveConvINS1_46MainloopSm90TmaGmmaWarpSpecializedImplicitGemmILS5_2ELi14ELi2EN4cute5tupleIJNSA_1CILi1EEESD_SD_EEENS1_36KernelImplicitTmaWarpSpecializedSm90ELi1EEENSB_IJNSC_ILi64EEENSB_IJSH_EEESI_EEENS_6half_tESK_NSA_8TiledMMAINSA_8MMA_AtomIJNSA_4SM904GMMA25MMA_64x64x16_F32F16F16_SSILNSO_5MajorE1ELSQ_1ELNSO_7ScaleInE1ELSR_1EEEEEENSA_6LayoutISE_NSB_IJNSC_ILi0EEESV_SV_EEEEENSB_IJNSA_10UnderscoreESY_SY_EEEEENS7_6detail26Sm90ImplicitGemmTileTraitsINSA_13SM90_TMA_LOADENSA_14ComposedLayoutINSA_7SwizzleILi3ELi4ELi3EEENSA_18smem_ptr_flag_bitsILi16EEENSU_INSB_IJNSB_IJSH_SD_EEENSB_IJNSC_ILi8EEES1A_EEENSB_IJSD_NSC_ILi14EEEEEEEEENSB_IJNSB_IJSD_SV_EEENSB_IJSH_NSC_ILi512EEEEEENSB_IJSV_NSC_ILi4096EEEEEEEEEEEEEvEENS12_INSA_20SM90_TMA_LOAD_IM2COLES1M_vEEEENS_8epilogue10collective6detail29Sm90TmaWarpSpecializedAdapterINS1S_15DefaultEpilogueISK_NSB_IJlNSB_IJSD_llEEESV_EEES1X_NS1R_6thread17LinearCombinationISK_Li1EffLNS1Y_9ScaleType4KindE0ELNS_15FloatRoundStyleE2ESK_EENS_4gemm15EpilogueDefaultEEEEEvvEEEEvNT_6ParamsE,@"STO_CUDA_ENTRY STV_DEFAULT"
_ZN7cutlass13device_kernelINS_4conv6kernel13ConvUniversalINS1_16ConvProblemShapeILNS1_8OperatorE2ELi2EEENS1_10collective14CollectiveConvINS1_46MainloopSm90TmaGmmaWarpSpecializedImplicitGemmILS5_2ELi14ELi2EN4cute5tupleIJNSA_1CILi1EEESD_SD_EEENS1_36KernelImplicitTmaWarpSpecializedSm90ELi1EEENSB_IJNSC_ILi64EEENSB_IJSH_EEESI_EEENS_6half_tESK_NSA_8TiledMMAINSA_8MMA_AtomIJNSA_4SM904GMMA25MMA_64x64x16_F32F16F16_SSILNSO_5MajorE1ELSQ_1ELNSO_7ScaleInE1ELSR_1EEEEEENSA_6LayoutISE_NSB_IJNSC_ILi0EEESV_SV_EEEEENSB_IJNSA_10UnderscoreESY_SY_EEEEENS7_6detail26Sm90ImplicitGemmTileTraitsINSA_13SM90_TMA_LOADENSA_14ComposedLayoutINSA_7SwizzleILi3ELi4ELi3EEENSA_18smem_ptr_flag_bitsILi16EEENSU_INSB_IJNSB_IJSH_SD_EEENSB_IJNSC_ILi8EEES1A_EEENSB_IJSD_NSC_ILi14EEEEEEEEENSB_IJNSB_IJSD_SV_EEENSB_IJSH_NSC_ILi512EEEEEENSB_IJSV_NSC_ILi4096EEEEEEEEEEEEEvEENS12_INSA_20SM90_TMA_LOAD_IM2COLES1M_vEEEENS_8epilogue10collective6detail29Sm90TmaWarpSpecializedAdapterINS1S_15DefaultEpilogueISK_NSB_IJlNSB_IJSD_llEEESV_EEES1X_NS1R_6thread17LinearCombinationISK_Li1EffLNS1Y_9ScaleType4KindE0ELNS_15FloatRoundStyleE2ESK_EENS_4gemm15EpilogueDefaultEEEEEvvEEEEvNT_6ParamsE:
[----:B------:R-:W-:Y:S01]  /*0000*/  LDC R1, c[0x0][0x28] ;  /* 0x00000a00ff017b82 */ /* 0x000fe20000000800 */
[----:B------:R-:W0:Y:S01]  /*0010*/  S2R R5, SR_TID.X ;  /* 0x0000000000057919 */ /* 0x000e220000002100 */
[----:B------:R-:W-:Y:S01]  /*0020*/  ELECT P0, URZ, PT ;  /* 0x00000000003f782f */ /* 0x000fe20003800000 */
[----:B------:R-:W-:Y:S01]  /*0030*/  BSSY B0, `(.L_x_0) ;  /* 0x000000f000007945 */ /* 0x000fe20003800000 */
[--C-:B0-----:R-:W-:Y:S02]  /*0040*/  SHF.R.U32.HI R0, RZ, 0x5, R5.reuse ;  /* 0x00000005ff007819 */ /* 0x101fe40000011605 */
[----:B------:R-:W-:-:S03]  /*0050*/  SHF.R.U32.HI R8, RZ, 0x7, R5 ;  /* 0x00000007ff087819 */ /* 0x000fc60000011605 */
[----:B------:R-:W0:Y:S04]  /*0060*/  SHFL.IDX PT, R9, R0, RZ, 0x1f ;  /* 0x00001fff00097589 */ /* 0x000e2800000e0000 */
[----:B------:R-:W1:Y:S01]  /*0070*/  SHFL.IDX PT, R8, R8, RZ, 0x1f ;  /* 0x00001fff08087589 */ /* 0x000e6200000e0000 */
[----:B0-----:R-:W-:-:S13]  /*0080*/  ISETP.NE.OR P0, PT, R9, RZ, !P0 ;  /* 0x000000ff0900720c */ /* 0x001fda0004705670 */
[----:B-1----:R-:W-:Y:S05]  /*0090*/  @P0 BRA `(.L_x_1) ;  /* 0x0000000000200947 */ /* 0x002fea0003800000 */
[----:B------:R-:W-:Y:S02]  /*00a0*/  ULDC.64 UR4, c[0x0][0x198] ;  /* 0x0000660000047ab9 */ /* 0x000fe40000000a00 */
[----:B------:R-:W-:Y:S02]  /*00b0*/  UIADD3 UR6, UP0, UR4, 0xf0, URZ ;  /* 0x000000f004067890 */ /* 0x000fe4000ff1e03f */
[----:B------:R-:W-:Y:S02]  /*00c0*/  UIADD3 UR4, UP1, UR4, 0x1f0, URZ ;  /* 0x000001f004047890 */ /* 0x000fe4000ff3e03f */
[----:B------:R-:W-:Y:S02]  /*00d0*/  UIADD3.X UR7, URZ, UR5, URZ, UP0, !UPT ;  /* 0x000000053f077290 */ /* 0x000fe400087fe43f */
[----:B------:R-:W-:-:S07]  /*00e0*/  UIADD3.X UR5, URZ, UR5, URZ, UP1, !UPT ;  /* 0x000000053f057290 */ /* 0x000fce0008ffe43f */
[----:B------:R0:W-:Y:S02]  /*00f0*/  UTMACCTL.PF [UR6] ;  /* 0x00000000060079b9 */ /* 0x0001e40008040000 */
[----:B------:R0:W-:Y:S02]  /*0100*/  UTMACCTL.PF [UR4] ;  /* 0x00000000040079b9 */ /* 0x0001e40008040000 */
[----:B0-----:R-:W-:Y:S01]  /*0110*/  NOP ;  /* 0x0000000000007918 */ /* 0x001fe20000000000 */
.L_x_1:
[----:B------:R-:W-:Y:S05]  /*0120*/  BSYNC B0 ;  /* 0x0000000000007941 */ /* 0x000fea0003800000 */
.L_x_0:
[----:B------:R-:W0:Y:S01]  /*0130*/  SHFL.IDX PT, R0, R0, RZ, 0x1f ;  /* 0x00001fff00007589 */ /* 0x000e2200000e0000 */
[----:B------:R-:W-:-:S04]  /*0140*/  SHF.R.S32.HI R2, RZ, 0x1f, R9 ;  /* 0x0000001fff027819 */ /* 0x000fc80000011409 */
[----:B------:R-:W-:Y:S02]  /*0150*/  LEA.HI R2, R2, R9, RZ, 0x2 ;  /* 0x0000000902027211 */ /* 0x000fe400078f10ff */
[----:B0-----:R-:W-:-:S13]  /*0160*/  ISETP.NE.AND P0, PT, R0, RZ, PT ;  /* 0x000000ff0000720c */ /* 0x001fda0003f05270 */
[----:B------:R-:W-:Y:S05]  /*0170*/  @P0 BRA `(.L_x_2) ;  /* 0x0000000000b40947 */ /* 0x000fea0003800000 */
[----:B------:R-:W-:Y:S01]  /*0180*/  ELECT P0, URZ, PT ;  /* 0x00000000003f782f */ /* 0x000fe20003800000 */
[----:B------:R-:W-:-:S12]  /*0190*/  BSSY B0, `(.L_x_2) ;  /* 0x000002b000007945 */ /* 0x000fd80003800000 */
[----:B------:R-:W-:Y:S05]  /*01a0*/  @!P0 BRA `(.L_x_3) ;  /* 0x0000000000a48947 */ /* 0x000fea0003800000 */
[----:B------:R-:W0:Y:S01]  /*01b0*/  S2UR UR8, SR_CgaCtaId ;  /* 0x00000000000879c3 */ /* 0x000e220000008800 */
[----:B------:R-:W-:Y:S01]  /*01c0*/  UMOV UR4, 0x400 ;  /* 0x0000040000047882 */ /* 0x000fe20000000000 */
[----:B------:R-:W-:Y:S01]  /*01d0*/  UMOV UR5, 0x1 ;  /* 0x0000000100057882 */ /* 0x000fe20000000000 */
[----:B------:R-:W-:Y:S02]  /*01e0*/  UMOV UR6, 0x80 ;  /* 0x0000008000067882 */ /* 0x000fe40000000000 */
[----:B------:R-:W-:-:S04]  /*01f0*/  UIADD3 UR6, -UR6, 0x100000, URZ ;  /* 0x0010000006067890 */ /* 0x000fc8000fffe13f */
[----:B------:R-:W-:Y:S02]  /*0200*/  USHF.L.U32 UR7, UR6, 0xb, URZ ;  /* 0x0000000b06077899 */ /* 0x000fe4000800063f */
[----:B------:R-:W-:Y:S02]  /*0210*/  USHF.L.U32 UR6, UR6, 0x1, URZ ;  /* 0x0000000106067899 */ /* 0x000fe4000800063f */
[----:B0-----:R-:W-:Y:S02]  /*0220*/  ULEA UR8, UR8, UR4, 0x18 ;  /* 0x0000000408087291 */ /* 0x001fe4000f8ec03f */
[----:B------:R-:W-:-:S04]  /*0230*/  UIADD3 UR4, -UR5, 0x100000, URZ ;  /* 0x0010000005047890 */ /* 0x000fc8000fffe13f */
[----:B------:R-:W-:Y:S02]  /*0240*/  USHF.L.U32 UR5, UR4, 0xb, URZ ;  /* 0x0000000b04057899 */ /* 0x000fe4000800063f */
[----:B------:R-:W-:Y:S01]  /*0250*/  USHF.L.U32 UR4, UR4, 0x1, URZ ;  /* 0x0000000104047899 */ /* 0x000fe2000800063f */
[----:B------:R-:W0:Y:S11]  /*0260*/  FENCE.VIEW.ASYNC.S ;  /* 0x00000000000073c6 */ /* 0x000e360000000000 */
[----:B0-----:R0:W1:Y:S01]  /*0270*/  SYNCS.EXCH.64 URZ, [UR8+0x38000], UR4 ;  /* 0x03800004083f75b2 */ /* 0x0010620008000100 */
[----:B------:R0:W2:Y:S01]  /*0280*/  SYNCS.EXCH.64 URZ, [UR8+0x38070], UR6 ;  /* 0x03807006083f75b2 */ /* 0x0000a20008000100 */
[----:B------:R0:W3:Y:S01]  /*0290*/  SYNCS.EXCH.64 URZ, [UR8+0x38008], UR4 ;  /* 0x03800804083f75b2 */ /* 0x0000e20008000100 */
[----:B------:R0:W4:Y:S01]  /*02a0*/  SYNCS.EXCH.64 URZ, [UR8+0x38078], UR6 ;  /* 0x03807806083f75b2 */ /* 0x0001220008000100 */
[----:B------:R0:W0:Y:S01]  /*02b0*/  SYNCS.EXCH.64 URZ, [UR8+0x38010], UR4 ;  /* 0x03801004083f75b2 */ /* 0x0000220008000100 */
        /* <DEDUP_REMOVED lines=23> */
[----:B-1234-:R-:W-:Y:S01]  /*0430*/  NOP ;  /* 0x0000000000007918 */ /* 0x01efe20000000000 */
.L_x_3:
[----:B0-----:R-:W-:Y:S05]  /*0440*/  BSYNC B0 ;  /* 0x0000000000007941 */ /* 0x001fea0003800000 */
.L_x_2:
[----:B------:R-:W-:Y:S01]  /*0450*/  ULDC.64 UR4, c[0x0][0x598] ;  /* 0x0001660000047ab9 */ /* 0x000fe20000000a00 */
[----:B------:R-:W-:Y:S01]  /*0460*/  LOP3.LUT R2, R2, 0xfffffffc, RZ, 0xc0, !PT ;  /* 0xfffffffc02027812 */ /* 0x000fe200078ec0ff */
[----:B------:R-:W-:Y:S01]  /*0470*/  NOP ;  /* 0x0000000000007918 */ /* 0x000fe20000000000 */
[----:B------:R-:W-:Y:S01]  /*0480*/  ISETP.NE.U32.AND P0, PT, RZ, UR4, PT ;  /* 0x00000004ff007c0c */ /* 0x000fe2000bf05070 */
[----:B------:R-:W-:Y:S01]  /*0490*/  NOP ;  /* 0x0000000000007918 */ /* 0x000fe20000000000 */
[----:B------:R-:W-:Y:S01]  /*04a0*/  BAR.SYNC.DEFER_BLOCKING 0x0 ;  /* 0x0000000000007b1d */ /* 0x000fe20000010000 */
[----:B------:R-:W-:Y:S01]  /*04b0*/  IMAD.IADD R9, R9, 0x1, -R2 ;  /* 0x0000000109097824 */ /* 0x000fe200078e0a02 */
[----:B------:R-:W-:Y:S02]  /*04c0*/  ISETP.NE.AND.EX P0, PT, RZ, UR5, PT, P0 ;  /* 0x00000005ff007c0c */ /* 0x000fe4000bf05300 */
[C---:B------:R-:W-:Y:S02]  /*04d0*/  ISETP.NE.AND P2, PT, R8.reuse, 0x1, PT ;  /* 0x000000010800780c */ /* 0x040fe40003f45270 */
[----:B------:R-:W-:Y:S01]  /*04e0*/  LOP3.LUT P1, RZ, R8, R9, RZ, 0xfc, !PT ;  /* 0x0000000908ff7212 */ /* 0x000fe2000782fcff */
[----:B------:R-:W-:-:S03]  /*04f0*/  ULDC.64 UR12, c[0x0][0x208] ;  /* 0x00008200000c7ab9 */ /* 0x000fc60000000a00 */
[----:B------:R-:W-:-:S04]  /*0500*/  SEL R3, RZ, 0x1, P1 ;  /* 0x00000001ff037807 */ /* 0x000fc80000800000 */
[----:B------:R-:W-:Y:S01]  /*0510*/  SEL R3, R3, 0x2, P2 ;  /* 0x0000000203037807 */ /* 0x000fe20001000000 */
[----:B------:R-:W-:Y:S06]  /*0520*/  @!P0 BRA `(.L_x_4) ;  /* 0x00000000001c8947 */ /* 0x000fec0003800000 */
[----:B------:R-:W0:Y:S02]  /*0530*/  LDC.64 R6, c[0x0][0x598] ;  /* 0x00016600ff067b82 */ /* 0x000e240000000a00 */
[----:B0-----:R-:W2:Y:S02]  /*0540*/  LDG.E.64 R6, desc[UR12][R6.64] ;  /* 0x0000000c06067981 */ /* 0x001ea4000c1e1b00 */
[----:B--2---:R-:W-:-:S04]  /*0550*/  ISETP.NE.U32.AND P0, PT, R6, RZ, PT ;  /* 0x000000ff0600720c */ /* 0x004fc80003f05070 */
[----:B------:R-:W-:-:S13]  /*0560*/  ISETP.NE.AND.EX P0, PT, R7, RZ, PT, P0 ;  /* 0x000000ff0700720c */ /* 0x000fda0003f05300 */
[----:B------:R-:W-:Y:S05]  /*0570*/  @!P0 BRA `(.L_x_4) ;  /* 0x0000000000088947 */ /* 0x000fea0003800000 */
[----:B------:R2:W5:Y:S01]  /*0580*/  LD.E R0, desc[UR12][R6.64] ;  /* 0x0000000c06007980 */ /* 0x000562000c101900 */
[----:B------:R-:W-:Y:S05]  /*0590*/  BRA `(.L_x_5) ;  /* 0x0000000000207947 */ /* 0x000fea0003800000 */
.L_x_4:
[----:B------:R-:W-:Y:S02]  /*05a0*/  ULDC.64 UR4, c[0x0][0x588] ;  /* 0x0001620000047ab9 */ /* 0x000fe40000000a00 */
[----:B------:R-:W-:-:S04]  /*05b0*/  ISETP.NE.U32.AND P0, PT, RZ, UR4, PT ;  /* 0x00000004ff007c0c */ /* 0x000fc8000bf05070 */
[----:B------:R-:W-:-:S13]  /*05c0*/  ISETP.NE.AND.EX P0, PT, RZ, UR5, PT, P0 ;  /* 0x00000005ff007c0c */ /* 0x000fda000bf05300 */
[----:B------:R-:W-:Y:S05]  /*05d0*/  @!P0 BRA `(.L_x_6) ;  /* 0x00000000000c8947 */ /* 0x000fea0003800000 */
[----:B------:R-:W0:Y:S02]  /*05e0*/  LDC.64 R6, c[0x0][0x588] ;  /* 0x00016200ff067b82 */ /* 0x000e240000000a00 */
[----:B0-----:R0:W5:Y:S01]  /*05f0*/  LDG.E R0, desc[UR12][R6.64] ;  /* 0x0000000c06007981 */ /* 0x001162000c1e1900 */
[----:B------:R-:W-:Y:S05]  /*0600*/  BRA `(.L_x_5) ;  /* 0x0000000000047947 */ /* 0x000fea0003800000 */
.L_x_6:
[----:B------:R-:W1:Y:S02]  /*0610*/  LDC R0, c[0x0][0x580] ;  /* 0x00016000ff007b82 */ /* 0x000e640000000800 */
.L_x_5:
[----:B------:R-:W-:Y:S02]  /*0620*/  ULDC.64 UR4, c[0x0][0x5a0] ;  /* 0x0001680000047ab9 */ /* 0x000fe40000000a00 */
[----:B------:R-:W-:-:S04]  /*0630*/  ISETP.NE.U32.AND P0, PT, RZ, UR4, PT ;  /* 0x00000004ff007c0c */ /* 0x000fc8000bf05070 */
[----:B------:R-:W-:-:S13]  /*0640*/  ISETP.NE.AND.EX P0, PT, RZ, UR5, PT, P0 ;  /* 0x00000005ff007c0c */ /* 0x000fda000bf05300 */
[----:B------:R-:W-:Y:S05]  /*0650*/  @!P0 BRA `(.L_x_7) ;  /* 0x00000000001c8947 */ /* 0x000fea0003800000 */
[----:B0-2---:R-:W0:Y:S02]  /*0660*/  LDC.64 R6, c[0x0][0x5a0] ;  /* 0x00016800ff067b82 */ /* 0x005e240000000a00 */
[----:B0-----:R-:W2:Y:S02]  /*0670*/  LDG.E.64 R6, desc[UR12][R6.64] ;  /* 0x0000000c06067981 */ /* 0x001ea4000c1e1b00 */
[----:B--2---:R-:W-:-:S04]  /*0680*/  ISETP.NE.U32.AND P0, PT, R6, RZ, PT ;  /* 0x000000ff0600720c */ /* 0x004fc80003f05070 */
[----:B------:R-:W-:-:S13]  /*0690*/  ISETP.NE.AND.EX P0, PT, R7, RZ, PT, P0 ;  /* 0x000000ff0700720c */ /* 0x000fda0003f05300 */
[----:B------:R-:W-:Y:S05]  /*06a0*/  @!P0 BRA `(.L_x_7) ;  /* 0x0000000000088947 */ /* 0x000fea0003800000 */
[----:B------:R0:W5:Y:S01]  /*06b0*/  LD.E R2, desc[UR12][R6.64] ;  /* 0x0000000c06027980 */ /* 0x000162000c101900 */
[----:B------:R-:W-:Y:S05]  /*06c0*/  BRA `(.L_x_8) ;  /* 0x0000000000207947 */ /* 0x000fea0003800000 */
.L_x_7:
[----:B------:R-:W-:Y:S02]  /*06d0*/  ULDC.64 UR4, c[0x0][0x590] ;  /* 0x0001640000047ab9 */ /* 0x000fe40000000a00 */
[----:B------:R-:W-:-:S04]  /*06e0*/  ISETP.NE.U32.AND P0, PT, RZ, UR4, PT ;  /* 0x00000004ff007c0c */ /* 0x000fc8000bf05070 */
[----:B------:R-:W-:-:S13]  /*06f0*/  ISETP.NE.AND.EX P0, PT, RZ, UR5, PT, P0 ;  /* 0x00000005ff007c0c */ /* 0x000fda000bf05300 */
[----:B------:R-:W-:Y:S05]  /*0700*/  @!P0 BRA `(.L_x_9) ;  /* 0x00000000000c8947 */ /* 0x000fea0003800000 */
[----:B0-2---:R-:W0:Y:S02]  /*0710*/  LDC.64 R6, c[0x0][0x590] ;  /* 0x00016400ff067b82 */ /* 0x005e240000000a00 */
[----:B0-----:R4:W5:Y:S01]  /*0720*/  LDG.E R2, desc[UR12][R6.64] ;  /* 0x0000000c06027981 */ /* 0x001962000c1e1900 */
[----:B------:R-:W-:Y:S05]  /*0730*/  BRA `(.L_x_8) ;  /* 0x0000000000047947 */ /* 0x000fea0003800000 */
.L_x_9:
[----:B------:R-:W3:Y:S02]  /*0740*/  LDC R2, c[0x0][0x584] ;  /* 0x00016100ff027b82 */ /* 0x000ee40000000800 */
.L_x_8:
[----:B------:R-:W1:Y:S01]  /*0750*/  LDC R4, c[0x0][0x4c0] ;  /* 0x00013000ff047b82 */ /* 0x000e620000000800 */
[----:B------:R-:W0:Y:S07]  /*0760*/  S2R R13, SR_CTAID.Y ;  /* 0x00000000000d7919 */ /* 0x000e2e0000002600 */
[----:B------:R-:W3:Y:S01]  /*0770*/  LDC R23, c[0x0][0x4c4] ;  /* 0x00013100ff177b82 */ /* 0x000ee20000000800 */
[----:B-1----:R-:W-:-:S05]  /*0780*/  VIADD R4, R4, 0x3f ;  /* 0x0000003f04047836 */ /* 0x002fca0000000000 */
[----:B0-2-4-:R-:W-:Y:S02]  /*0790*/  SHF.R.S32.HI R7, RZ, 0x1f, R4 ;  /* 0x0000001fff077819 */ /* 0x015fe40000011404 */
[----:B---3--:R-:W-:Y:S02]  /*07a0*/  IABS R19, R23 ;  /* 0x0000001700137213 */ /* 0x008fe40000000000 */
[----:B------:R-:W-:Y:S02]  /*07b0*/  LEA.HI R7, R7, R4, RZ, 0x6 ;  /* 0x0000000407077211 */ /* 0x000fe400078f30ff */
[----:B------:R-:W-:Y:S02]  /*07c0*/  IABS R14, R13 ;  /* 0x0000000d000e7213 */ /* 0x000fe40000000000 */
[----:B------:R-:W-:-:S04]  /*07d0*/  SHF.R.S32.HI R10, RZ, 0x6, R7 ;  /* 0x00000006ff0a7819 */ /* 0x000fc80000011407 */
[----:B------:R-:W-:-:S04]  /*07e0*/  IABS R15, R10 ;  /* 0x0000000a000f7213 */ /* 0x000fc80000000000 */
[----:B------:R-:W0:Y:S08]  /*07f0*/  I2F.RP R4, R15 ;  /* 0x0000000f00047306 */ /* 0x000e300000209400 */
[----:B0-----:R-:W0:Y:S02]  /*0800*/  MUFU.RCP R4, R4 ;  /* 0x0000000400047308 */ /* 0x001e240000001000 */
[----:B0-----:R-:W-:Y:S01]  /*0810*/  VIADD R6, R4, 0xffffffe ;  /* 0x0ffffffe04067836 */ /* 0x001fe20000000000 */
[----:B------:R-:W-:-:S05]  /*0820*/  IABS R4, R10 ;  /* 0x0000000a00047213 */ /* 0x000fca0000000000 */
[----:B------:R0:W1:Y:S01]  /*0830*/  F2I.FTZ.U32.TRUNC.NTZ R7, R6 ;  /* 0x0000000600077305 */ /* 0x000062000021f000 */
[----:B------:R-:W-:Y:S02]  /*0840*/  IMAD.MOV R17, RZ, RZ, -R4 ;  /* 0x000000ffff117224 */ /* 0x000fe400078e0a04 */
[----:B0-----:R-:W-:Y:S02]  /*0850*/  IMAD.MOV.U32 R6, RZ, RZ, RZ ;  /* 0x000000ffff067224 */ /* 0x001fe400078e00ff */
[----:B-1----:R-:W-:-:S04]  /*0860*/  IMAD.MOV R12, RZ, RZ, -R7 ;  /* 0x000000ffff0c7224 */ /* 0x002fc800078e0a07 */
[----:B------:R-:W-:-:S04]  /*0870*/  IMAD R11, R12, R15, RZ ;  /* 0x0000000f0c0b7224 */ /* 0x000fc800078e02ff */
[----:B------:R-:W-:Y:S02]  /*0880*/  IMAD.HI.U32 R7, R7, R11, R6 ;  /* 0x0000000b07077227 */ /* 0x000fe400078e0006 */
[----:B------:R-:W0:Y:S02]  /*0890*/  I2F.RP R11, R19 ;  /* 0x00000013000b7306 */ /* 0x000e240000209400 */
[----:B------:R-:W-:-:S04]  /*08a0*/  IMAD.MOV.U32 R6, RZ, RZ, R14 ;  /* 0x000000ffff067224 */ /* 0x000fc800078e000e */
[----:B------:R-:W-:-:S04]  /*08b0*/  IMAD.HI.U32 R4, R7, R6, RZ ;  /* 0x0000000607047227 */ /* 0x000fc800078e00ff */
[----:B------:R-:W-:-:S05]  /*08c0*/  IMAD R6, R4, R17, R6 ;  /* 0x0000001104067224 */ /* 0x000fca00078e0206 */
[----:B------:R-:W-:Y:S01]  /*08d0*/  ISETP.GT.U32.AND P1, PT, R15, R6, PT ;  /* 0x000000060f00720c */ /* 0x000fe20003f24070 */
[----:B0-----:R-:W0:-:S12]  /*08e0*/  MUFU.RCP R11, R11 ;  /* 0x0000000b000b7308 */ /* 0x001e180000001000 */
[----:B------:R-:W-:Y:S02]  /*08f0*/  @!P1 IMAD.IADD R6, R6, 0x1, -R15 ;  /* 0x0000000106069824 */ /* 0x000fe400078e0a0f */
[----:B------:R-:W-:Y:S01]  /*0900*/  @!P1 VIADD R4, R4, 0x1 ;  /* 0x0000000104049836 */ /* 0x000fe20000000000 */
[----:B------:R-:W-:Y:S01]  /*0910*/  ISETP.NE.AND P1, PT, R10, RZ, PT ;  /* 0x000000ff0a00720c */ /* 0x000fe20003f25270 */
[----:B0-----:R-:W-:Y:S01]  /*0920*/  VIADD R7, R11, 0xffffffe ;  /* 0x0ffffffe0b077836 */ /* 0x001fe20000000000 */
[----:B------:R-:W-:Y:S02]  /*0930*/  ISETP.GE.U32.AND P0, PT, R6, R15, PT ;  /* 0x0000000f0600720c */ /* 0x000fe40003f06070 */
[----:B------:R-:W-:Y:S01]  /*0940*/  LOP3.LUT R6, R13, R10, RZ, 0x3c, !PT ;  /* 0x0000000a0d067212 */ /* 0x000fe200078e3cff */
[----:B------:R-:W0:Y:S02]  /*0950*/  LDC R15, c[0x0][0x290] ;  /* 0x0000a400ff0f7b82 */ /* 0x000e240000000800 */
[----:B------:R-:W1:Y:S01]  /*0960*/  F2I.FTZ.U32.TRUNC.NTZ R7, R7 ;  /* 0x0000000700077305 */ /* 0x000e62000021f000 */
[----:B------:R-:W-:Y:S01]  /*0970*/  ISETP.GE.AND P2, PT, R6, RZ, PT ;  /* 0x000000ff0600720c */ /* 0x000fe20003f46270 */
[----:B------:R-:W-:-:S06]  /*0980*/  IMAD.MOV.U32 R6, RZ, RZ, RZ ;  /* 0x000000ffff067224 */ /* 0x000fcc00078e00ff */
[----:B------:R-:W-:-:S04]  /*0990*/  @P0 VIADD R4, R4, 0x1 ;  /* 0x0000000104040836 */ /* 0x000fc80000000000 */
[----:B------:R-:W-:Y:S02]  /*09a0*/  IMAD.MOV.U32 R14, RZ, RZ, R4 ;  /* 0x000000ffff0e7224 */ /* 0x000fe400078e0004 */
[----:B-1----:R-:W-:Y:S02]  /*09b0*/  IMAD.MOV R4, RZ, RZ, -R7 ;  /* 0x000000ffff047224 */ /* 0x002fe400078e0a07 */
[----:B------:R-:W-:Y:S01]  /*09c0*/  @!P2 IMAD.MOV R14, RZ, RZ, -R14 ;  /* 0x000000ffff0ea224 */ /* 0x000fe200078e0a0e */
[----:B------:R-:W-:Y:S01]  /*09d0*/  @!P1 LOP3.LUT R14, RZ, R10, RZ, 0x33, !PT ;  /* 0x0000000aff0e9212 */ /* 0x000fe200078e33ff */
[----:B------:R-:W-:-:S03]  /*09e0*/  IMAD R11, R4, R19, RZ ;  /* 0x00000013040b7224 */ /* 0x000fc600078e02ff */
[----:B------:R-:W-:Y:S01]  /*09f0*/  IABS R4, R14 ;  /* 0x0000000e00047213 */ /* 0x000fe20000000000 */
[----:B------:R-:W-:-:S04]  /*0a00*/  IMAD.HI.U32 R6, R7, R11, R6 ;  /* 0x0000000b07067227 */ /* 0x000fc800078e0006 */
[----:B------:R-:W-:Y:S02]  /*0a10*/  IMAD.MOV.U32 R7, RZ, RZ, R4 ;  /* 0x000000ffff077224 */ /* 0x000fe400078e0004 */
[----:B------:R-:W-:Y:S02]  /*0a20*/  IMAD.MOV R11, RZ, RZ, -R14 ;  /* 0x000000ffff0b7224 */ /* 0x000fe400078e0a0e */
[----:B------:R-:W-:-:S04]  /*0a30*/  IMAD.HI.U32 R4, R6, R7, RZ ;  /* 0x0000000706047227 */ /* 0x000fc800078e00ff */
[----:B------:R-:W-:-:S04]  /*0a40*/  IMAD.MOV R6, RZ, RZ, -R4 ;  /* 0x000000ffff067224 */ /* 0x000fc800078e0a04 */
[----:B------:R-:W-:-:S05]  /*0a50*/  IMAD R6, R19, R6, R7 ;  /* 0x0000000613067224 */ /* 0x000fca00078e0207 */
[----:B------:R-:W-:-:S13]  /*0a60*/  ISETP.GT.U32.AND P1, PT, R19, R6, PT ;  /* 0x000000061300720c */ /* 0x000fda0003f24070 */
[----:B------:R-:W-:Y:S02]  /*0a70*/  @!P1 IMAD.IADD R6, R6, 0x1, -R19 ;  /* 0x0000000106069824 */ /* 0x000fe400078e0a13 */
[----:B------:R-:W-:Y:S01]  /*0a80*/  @!P1 VIADD R4, R4, 0x1 ;  /* 0x0000000104049836 */ /* 0x000fe20000000000 */
[----:B------:R-:W-:Y:S02]  /*0a90*/  ISETP.NE.AND P1, PT, R23, RZ, PT ;  /* 0x000000ff1700720c */ /* 0x000fe40003f25270 */
[----:B------:R-:W-:Y:S02]  /*0aa0*/  ISETP.GE.U32.AND P0, PT, R6, R19, PT ;  /* 0x000000130600720c */ /* 0x000fe40003f06070 */
[----:B------:R-:W-:-:S04]  /*0ab0*/  LOP3.LUT R6, R14, R23, RZ, 0x3c, !PT ;  /* 0x000000170e067212 */ /* 0x000fc800078e3cff */
[----:B------:R-:W-:Y:S01]  /*0ac0*/  ISETP.GE.AND P2, PT, R6, RZ, PT ;  /* 0x000000ff0600720c */ /* 0x000fe20003f46270 */
[----:B0-----:R-:W-:-:S05]  /*0ad0*/  VIADD R6, R15, 0x3f ;  /* 0x0000003f0f067836 */ /* 0x001fca0000000000 */
[----:B------:R-:W-:Y:S01]  /*0ae0*/  SHF.R.S32.HI R7, RZ, 0x1f, R6 ;  /* 0x0000001fff077819 */ /* 0x000fe20000011406 */
[----:B------:R-:W-:Y:S01]  /*0af0*/  @P0 VIADD R4, R4, 0x1 ;  /* 0x0000000104040836 */ /* 0x000fe20000000000 */
[----:B------:R-:W-:Y:S02]  /*0b00*/  ISETP.NE.AND P0, PT, R8, RZ, PT ;  /* 0x000000ff0800720c */ /* 0x000fe40003f05270 */
[----:B------:R-:W-:Y:S01]  /*0b10*/  LEA.HI R7, R7, R6, RZ, 0x6 ;  /* 0x0000000607077211 */ /* 0x000fe200078f30ff */
[----:B------:R-:W-:Y:S02]  /*0b20*/  IMAD R6, R10, R11, R13 ;  /* 0x0000000b0a067224 */ /* 0x000fe400078e020d */
[----:B------:R-:W-:Y:S01]  /*0b30*/  @!P2 IMAD.MOV R4, RZ, RZ, -R4 ;  /* 0x000000ffff04a224 */ /* 0x000fe200078e0a04 */
[----:B------:R-:W-:Y:S02]  /*0b40*/  @!P1 LOP3.LUT R4, RZ, R23, RZ, 0x33, !PT ;  /* 0x00000017ff049212 */ /* 0x000fe400078e33ff */
[----:B------:R-:W-:-:S03]  /*0b50*/  SHF.R.S32.HI R7, RZ, 0x6, R7 ;  /* 0x00000006ff077819 */ /* 0x000fc60000011407 */
[----:B------:R-:W-:-:S04]  /*0b60*/  IMAD.MOV R12, RZ, RZ, -R4 ;  /* 0x000000ffff0c7224 */ /* 0x000fc800078e0a04 */
[----:B------:R-:W-:Y:S01]  /*0b70*/  IMAD R23, R23, R12, R14 ;  /* 0x0000000c17177224 */ /* 0x000fe200078e020e */
[----:B------:R-:W-:Y:S06]  /*0b80*/  @!P0 BRA `(.L_x_10) ;  /* 0x0000003000088947 */ /* 0x000fec0003800000 */
[----:B------:R-:W-:-:S13]  /*0b90*/  ISETP.NE.AND P0, PT, R8, 0x1, PT ;  /* 0x000000010800780c */ /* 0x000fda0003f05270 */
[----:B------:R-:W-:Y:S05]  /*0ba0*/  @P0 EXIT ;  /* 0x000000000000094d */ /* 0x000fea0003800000 */
[----:B------:R-:W-:Y:S01]  /*0bb0*/  ISETP.GE.AND P0, PT, R15, 0x1, PT ;  /* 0x000000010f00780c */ /* 0x000fe20003f06270 */
[----:B------:R-:W-:Y:S01]  /*0bc0*/  UMOV UR4, URZ ;  /* 0x0000003f00047c82 */ /* 0x000fe20008000000 */
[----:B------:R-:W-:Y:S02]  /*0bd0*/  CS2R R54, SRZ ;  /* 0x0000000000367805 */ /* 0x000fe4000001ff00 */
[----:B------:R-:W-:Y:S02]  /*0be0*/  CS2R R24, SRZ ;  /* 0x0000000000187805 */ /* 0x000fe4000001ff00 */
[----:B------:R-:W-:Y:S02]  /*0bf0*/  CS2R R26, SRZ ;  /* 0x00000000001a7805 */ /* 0x000fe4000001ff00 */
[----:B------:R-:W-:Y:S02]  /*0c00*/  CS2R R28, SRZ ;  /* 0x00000000001c7805 */ /* 0x000fe4000001ff00 */
[----:B------:R-:W-:-:S02]  /*0c10*/  CS2R R30, SRZ ;  /* 0x00000000001e7805 */ /* 0x000fc4000001ff00 */
[----:B------:R-:W-:Y:S02]  /*0c20*/  CS2R R32, SRZ ;  /* 0x0000000000207805 */ /* 0x000fe4000001ff00 */
        /* <DEDUP_REMOVED lines=9> */
[----:B------:R-:W-:Y:S01]  /*0cc0*/  CS2R R52, SRZ ;  /* 0x0000000000347805 */ /* 0x000fe2000001ff00 */
[----:B------:R-:W-:Y:S06]  /*0cd0*/  @!P0 BRA `(.L_x_11) ;  /* 0x0000000000a08947 */ /* 0x000fec0003800000 */
[----:B------:R-:W-:-:S04]  /*0ce0*/  LOP3.LUT R5, R3, 0x1, RZ, 0xfc, !PT ;  /* 0x0000000103057812 */ /* 0x000fc800078efcff */
[----:B------:R-:W-:-:S13]  /*0cf0*/  ISETP.NE.AND P0, PT, R5, 0x3, PT ;  /* 0x000000030500780c */ /* 0x000fda0003f05270 */
[----:B------:R-:W-:Y:S05]  /*0d00*/  @!P0 BRA `(.L_x_12) ;  /* 0x0000000000048947 */ /* 0x000fea0003800000 */
[----:B------:R-:W-:Y:S01]  /*0d10*/  BPT.TRAP 0x1 ;  /* 0x000000040000795c */ /* 0x000fe20000300000 */
.L_x_12:
[----:B------:R-:W0:Y:S01]  /*0d20*/  S2UR UR5, SR_CgaCtaId ;  /* 0x00000000000579c3 */ /* 0x000e220000008800 */
[----:B------:R-:W-:Y:S01]  /*0d30*/  SHF.L.U32 R5, RZ, 0x1f, RZ ;  /* 0x0000001fff057819 */ /* 0x000fe200000006ff */
[----:B------:R-:W-:Y:S02]  /*0d40*/  UMOV UR4, 0x400 ;  /* 0x0000040000047882 */ /* 0x000fe40000000000 */
[----:B0-----:R-:W-:-:S12]  /*0d50*/  ULEA UR4, UR5, UR4, 0x18 ;  /* 0x0000000405047291 */ /* 0x001fd8000f8ec03f */
.L_x_13:
[----:B0-----:R-:W-:-:S04]  /*0d60*/  IMAD.U32 R8, RZ, RZ, UR4 ;  /* 0x00000004ff087e24 */ /* 0x001fc8000f8e00ff */
[----:B------:R0:W1:Y:S03]  /*0d70*/  SYNCS.PHASECHK.TRANS64.TRYWAIT P0, [R8+URZ+0x38000], R5 ;  /* 0x03800005080075a7 */ /* 0x000066000800017f */
[----:B-1----:R-:W-:Y:S05]  /*0d80*/  @!P0 NANOSLEEP.SYNCS 0x989680 ;  /* 0x009896800000895d */ /* 0x002fea0003900000 */
[----:B------:R-:W1:Y:S02]  /*0d90*/  @!P0 SYNCS.PHASECHK.TRANS64 P0, [R8+URZ+0x38000], R5 ;  /* 0x03800005080085a7 */ /* 0x000e64000800007f */
[----:B-1----:R-:W-:Y:S05]  /*0da0*/  @!P0 BRA `(.L_x_13) ;  /* 0xfffffffc00ec8947 */ /* 0x002fea000383ffff */
[----:B------:R-:W-:Y:S01]  /*0db0*/  UIADD3 UR5, UR4, 0x1c000, URZ ;  /* 0x0001c00004057890 */ /* 0x000fe2000fffe03f */
[----:B------:R-:W-:Y:S01]  /*0dc0*/  WARPGROUP.ARRIVE ;  /* 0x00000000000079c5 */ /* 0x000fe20000000000 */
[----:B------:R-:W-:Y:S02]  /*0dd0*/  USHF.R.U32.HI UR4, URZ, 0x4, UR4 ;  /* 0x000000043f047899 */ /* 0x000fe40008011604 */
[----:B------:R-:W-:Y:S02]  /*0de0*/  USHF.R.U32.HI UR5, URZ, 0x4, UR5 ;  /* 0x000000043f057899 */ /* 0x000fe40008011605 */
[----:B------:R-:W-:Y:S02]  /*0df0*/  ULOP3.LUT UR8, UR4, 0x3fff, URZ, 0xc0, !UPT ;  /* 0x00003fff04087892 */ /* 0x000fe4000f8ec03f */
[----:B------:R-:W-:Y:S01]  /*0e00*/  ULOP3.LUT UR9, UR5, 0x3fff, URZ, 0xc0, !UPT ;  /* 0x00003fff05097892 */ /* 0x000fe2000f8ec03f */
[----:B------:R-:W-:Y:S02]  /*0e10*/  UMOV UR7, 0x40000040 ;  /* 0x4000004000077882 */ /* 0x000fe40000000000 */
[----:B------:R-:W-:-:S02]  /*0e20*/  UMOV UR5, 0x40000040 ;  /* 0x4000004000057882 */ /* 0x000fc40000000000 */
[----:B------:R-:W-:Y:S02]  /*0e30*/  UMOV UR4, UR8 ;  /* 0x0000000800047c82 */ /* 0x000fe40008000000 */
[----:B------:R-:W-:Y:S02]  /*0e40*/  UMOV UR6, UR9 ;  /* 0x0000000900067c82 */ /* 0x000fe40008000000 */
[----:B------:R-:W-:Y:S01]  /*0e50*/  HGMMA.64x64x16.F32 R24, gdesc[UR4].tnspA.tnspB, RZ, !UPT ;  /* 0x60e00000041879f0 */ /* 0x000fe2000c7008ff */
[----:B------:R-:W-:Y:S02]  /*0e60*/  UIADD3 UR4, UR8, 0x80, URZ ;  /* 0x0000008008047890 */ /* 0x000fe4000fffe03f */
[----:B------:R-:W-:Y:S01]  /*0e70*/  UIADD3 UR6, UR9, 0x80, URZ ;  /* 0x0000008009067890 */ /* 0x000fe2000fffe03f */
[----:B------:R-:W-:Y:S01]  /*0e80*/  UMOV UR5, 0x40000040 ;  /* 0x4000004000057882 */ /* 0x000fe20000000000 */
[----:B------:R-:W-:-:S07]  /*0e90*/  UMOV UR7, 0x40000040 ;  /* 0x4000004000077882 */ /* 0x000fce0000000000 */
[----:B------:R-:W-:Y:S01]  /*0ea0*/  HGMMA.64x64x16.F32 R24, gdesc[UR4].tnspA.tnspB, R24 ;  /* 0x60e00000041879f0 */ /* 0x000fe20008700818 */
        /* <DEDUP_REMOVED lines=9> */
[----:B------:R-:W-:Y:S01]  /*0f40*/  HGMMA.64x64x16.F32 R24, gdesc[UR4].tnspA.tnspB, R24, gsb0 ;  /* 0x60e00000041879f0 */ /* 0x000fe20008000818 */
[----:B------:R-:W-:-:S05]  /*0f50*/  UMOV UR4, 0x1 ;  /* 0x0000000100047882 */ /* 0x000fca0000000000 */
.L_x_11:
[----:B0-----:R-:W-:-:S05]  /*0f60*/  VIMNMX R8, R7, 0x1, PT ;  /* 0x0000000107087848 */ /* 0x001fca0003fe0100 */
[----:B------:R-:W-:-:S05]  /*0f70*/  IMAD.IADD R7, R7, 0x1, -R8 ;  /* 0x0000000107077824 */ /* 0x000fca00078e0a08 */
[----:B------:R-:W-:-:S13]  /*0f80*/  ISETP.GE.AND P0, PT, R7, 0x1, PT ;  /* 0x000000010700780c */ /* 0x000fda0003f06270 */
[----:B------:R-:W-:Y:S05]  /*0f90*/  @!P0 BRA `(.L_x_14) ;  /* 0x0000000400108947 */ /* 0x000fea0003800000 */
[----:B------:R-:W0:Y:S01]  /*0fa0*/  S2UR UR6, SR_CgaCtaId ;  /* 0x00000000000679c3 */ /* 0x000e220000008800 */
[----:B------:R-:W-:Y:S01]  /*0fb0*/  UMOV UR5, 0x400 ;  /* 0x0000040000057882 */ /* 0x000fe20000000000 */
[----:B------:R-:W-:Y:S01]  /*0fc0*/  LOP3.LUT R11, R3, 0x1, RZ, 0xfc, !PT ;  /* 0x00000001030b7812 */ /* 0x000fe200078efcff */
[----:B------:R-:W-:Y:S01]  /*0fd0*/  IMAD.MOV.U32 R10, RZ, RZ, RZ ;  /* 0x000000ffff0a7224 */ /* 0x000fe200078e00ff */
[----:B------:R-:W-:Y:S01]  /*0fe0*/  UISETP.NE.U32.AND UP0, UPT, UR4, URZ, UPT ;  /* 0x0000003f0400728c */ /* 0x000fe2000bf05070 */
[----:B------:R-:W-:Y:S01]  /*0ff0*/  IMAD.MOV.U32 R5, RZ, RZ, R7 ;  /* 0x000000ffff057224 */ /* 0x000fe200078e0007 */
[----:B0-----:R-:W-:-:S04]  /*1000*/  ULEA UR14, UR6, UR5, 0x18 ;  /* 0x00000005060e7291 */ /* 0x001fc8000f8ec03f */
[----:B------:R-:W-:Y:S02]  /*1010*/  UIADD3 UR6, UR14, 0x1c000, URZ ;  /* 0x0001c0000e067890 */ /* 0x000fe4000fffe03f */
[----:B------:R-:W-:Y:S02]  /*1020*/  USHF.R.U32.HI UR5, URZ, 0x4, UR14 ;  /* 0x000000043f057899 */ /* 0x000fe4000801160e */
[----:B------:R-:W-:Y:S02]  /*1030*/  USHF.R.U32.HI UR6, URZ, 0x4, UR6 ;  /* 0x000000043f067899 */ /* 0x000fe40008011606 */
[----:B------:R-:W-:Y:S02]  /*1040*/  ULOP3.LUT UR15, UR5, 0x3fff, URZ, 0xc0, !UPT ;  /* 0x00003fff050f7892 */ /* 0x000fe4000f8ec03f */
[----:B------:R-:W-:Y:S01]  /*1050*/  ULOP3.LUT UR16, UR6, 0x3fff, URZ, 0xc0, !UPT ;  /* 0x00003fff06107892 */ /* 0x000fe2000f8ec03f */
[----:B------:R-:W-:-:S11]  /*1060*/  UMOV UR5, URZ ;  /* 0x0000003f00057c82 */ /* 0x000fd60008000000 */
.L_x_19:
[----:B------:R-:W-:-:S13]  /*1070*/  ISETP.NE.AND P1, PT, R11, 0x3, PT ;  /* 0x000000030b00780c */ /* 0x000fda0003f25270 */
[----:B0-----:R-:W-:Y:S05]  /*1080*/  @!P1 BRA `(.L_x_15) ;  /* 0x0000000000049947 */ /* 0x001fea0003800000 */
[----:B------:R-:W-:Y:S01]  /*1090*/  BPT.TRAP 0x1 ;  /* 0x000000040000795c */ /* 0x000fe20000300000 */
.L_x_15:
[----:B------:R-:W-:Y:S01]  /*10a0*/  SHF.L.U32 R8, R10, 0x1f, RZ ;  /* 0x0000001f0a087819 */ /* 0x000fe200000006ff */
[----:B------:R-:W-:-:S12]  /*10b0*/  ULEA UR6, UR4, UR14, 0x3 ;  /* 0x0000000e04067291 */ /* 0x000fd8000f8e183f */
.L_x_16:
[----:B0-----:R-:W-:-:S04]  /*10c0*/  IMAD.U32 R9, RZ, RZ, UR6 ;  /* 0x00000006ff097e24 */ /* 0x001fc8000f8e00ff */
[----:B------:R0:W1:Y:S03]  /*10d0*/  SYNCS.PHASECHK.TRANS64.TRYWAIT P0, [R9+URZ+0x38000], R8 ;  /* 0x03800008090075a7 */ /* 0x000066000800017f */
[----:B-1----:R-:W-:Y:S05]  /*10e0*/  @!P0 NANOSLEEP.SYNCS 0x989680 ;  /* 0x009896800000895d */ /* 0x002fea0003900000 */
[----:B------:R-:W1:Y:S02]  /*10f0*/  @!P0 SYNCS.PHASECHK.TRANS64 P0, [R9+URZ+0x38000], R8 ;  /* 0x03800008090085a7 */ /* 0x000e64000800007f */
[----:B-1----:R-:W-:Y:S05]  /*1100*/  @!P0 BRA `(.L_x_16) ;  /* 0xfffffffc00ec8947 */ /* 0x002fea000383ffff */
[----:B------:R-:W-:Y:S01]  /*1110*/  ULEA UR6, UR4, UR15, 0x9 ;  /* 0x0000000f04067291 */ /* 0x000fe2000f8e483f */
[----:B------:R-:W-:Y:S01]  /*1120*/  WARPGROUP.ARRIVE ;  /* 0x00000000000079c5 */ /* 0x000fe20000000000 */
[----:B------:R-:W-:Y:S01]  /*1130*/  ULEA UR7, UR4, UR16, 0x9 ;  /* 0x0000001004077291 */ /* 0x000fe2000f8e483f */
[----:B------:R-:W-:Y:S01]  /*1140*/  UMOV UR9, 0x40000040 ;  /* 0x4000004000097882 */ /* 0x000fe20000000000 */
[----:B------:R-:W-:-:S03]  /*1150*/  UMOV UR11, 0x40000040 ;  /* 0x40000040000b7882 */ /* 0x000fc60000000000 */
[----:B------:R-:W-:Y:S02]  /*1160*/  UMOV UR8, UR6 ;  /* 0x0000000600087c82 */ /* 0x000fe40008000000 */
[----:B------:R-:W-:Y:S02]  /*1170*/  UMOV UR10, UR7 ;  /* 0x00000007000a7c82 */ /* 0x000fe40008000000 */
[----:B------:R-:W-:Y:S01]  /*1180*/  HGMMA.64x64x16.F32 R24, gdesc[UR8].tnspA.tnspB, R24, UP0 ;  /* 0x60e00000081879f0 */ /* 0x000fe2000bf00818 */
        /* <DEDUP_REMOVED lines=14> */
[----:B------:R-:W-:Y:S03]  /*1270*/  HGMMA.64x64x16.F32 R24, gdesc[UR8].tnspA.tnspB, R24, gsb0 ;  /* 0x60e00000081879f0 */ /* 0x000fe60008000818 */
[----:B------:R-:W-:Y:S02]  /*1280*/  WARPGROUP.DEPBAR.LE gsb0, 0x1 ;  /* 0x00008000000079c5 */ /* 0x000fe40000010100 */
[----:B------:R-:W-:Y:S05]  /*1290*/  @!P1 BRA `(.L_x_17) ;  /* 0x0000000000049947 */ /* 0x000fea0003800000 */
[----:B------:R-:W-:Y:S01]  /*12a0*/  BPT.TRAP 0x1 ;  /* 0x000000040000795c */ /* 0x000fe20000300000 */
.L_x_17:
[----:B------:R-:W-:Y:S01]  /*12b0*/  ULEA UR6, UR5, UR14, 0x3 ;  /* 0x0000000e05067291 */ /* 0x000fe2000f8e183f */
[----:B------:R-:W-:-:S03]  /*12c0*/  ISETP.GT.U32.AND P0, PT, R3, 0x1, PT ;  /* 0x000000010300780c */ /* 0x000fc60003f04070 */
[----:B------:R-:W-:-:S04]  /*12d0*/  UIADD3 UR6, UR6, 0x38070, URZ ;  /* 0x0003807006067890 */ /* 0x000fc8000fffe03f */
[----:B------:R-:W-:-:S09]  /*12e0*/  UPRMT UR6, URZ, 0x654, UR6 ;  /* 0x000006543f067896 */ /* 0x000fd20008000006 */
[----:B------:R-:W-:Y:S01]  /*12f0*/  SYNCS.ARRIVE.TRANS64.RED.A1T0 RZ, [UR6], RZ ;  /* 0x000000ffffff79a7 */ /* 0x000fe20008100406 */
[----:B------:R-:W-:Y:S05]  /*1300*/  @P0 BRA `(.L_x_18) ;  /* 0x0000000000040947 */ /* 0x000fea0003800000 */
[----:B------:R-:W-:Y:S01]  /*1310*/  BPT.TRAP 0x1 ;  /* 0x000000040000795c */ /* 0x000fe20000300000 */
.L_x_18:
[----:B------:R-:W-:Y:S01]  /*1320*/  UIADD3 UR4, UR4, 0x1, URZ ;  /* 0x0000000104047890 */ /* 0x000fe2000fffe03f */
[C---:B------:R-:W-:Y:S01]  /*1330*/  ISETP.GT.AND P0, PT, R5.reuse, 0x1, PT ;  /* 0x000000010500780c */ /* 0x040fe20003f04270 */
[----:B------:R-:W-:Y:S01]  /*1340*/  UIADD3 UR5, UR5, 0x1, URZ ;  /* 0x0000000105057890 */ /* 0x000fe2000fffe03f */
[----:B------:R-:W-:Y:S01]  /*1350*/  VIADD R5, R5, 0xffffffff ;  /* 0xffffffff05057836 */ /* 0x000fe20000000000 */
[----:B------:R-:W-:Y:S02]  /*1360*/  UISETP.NE.AND UP0, UPT, UR4, 0xe, UPT ;  /* 0x0000000e0400788c */ /* 0x000fe4000bf05270 */
[----:B------:R-:W-:Y:S02]  /*1370*/  UISETP.NE.AND UP1, UPT, UR5, 0xe, UPT ;  /* 0x0000000e0500788c */ /* 0x000fe4000bf25270 */
[----:B------:R-:W-:Y:S02]  /*1380*/  USEL UR6, URZ, 0x1, UP0 ;  /* 0x000000013f067887 */ /* 0x000fe40008000000 */
[----:B------:R-:W-:-:S02]  /*1390*/  USEL UR4, UR4, URZ, UP0 ;  /* 0x0000003f04047287 */ /* 0x000fc40008000000 */
[----:B------:R-:W-:Y:S02]  /*13a0*/  USEL UR5, UR5, URZ, UP1 ;  /* 0x0000003f05057287 */ /* 0x000fe40008800000 */
[----:B------:R-:W-:Y:S01]  /*13b0*/  UPLOP3.LUT UP0, UPT, UPT, UPT, UPT, 0x80, 0x0 ;  /* 0x000000000000789c */ /* 0x000fe20003f0f070 */
[----:B------:R-:W-:Y:S01]  /*13c0*/  LOP3.LUT R10, R10, UR6, RZ, 0x3c, !PT ;  /* 0x000000060a0a7c12 */ /* 0x000fe2000f8e3cff */
[----:B------:R-:W-:Y:S09]  /*13d0*/  @P0 BRA `(.L_x_19) ;  /* 0xfffffffc00240947 */ /* 0x000ff2000383ffff */
.L_x_14:
[----:B------:R-:W1:Y:S01]  /*13e0*/  LDC R5, c[0x0][0x290] ;  /* 0x0000a400ff057b82 */ /* 0x000e620000000800 */
[----:B------:R-:W-:Y:S02]  /*13f0*/  WARPGROUP.DEPBAR.LE gsb0, 0x0 ;  /* 0x00008000000079c5 */ /* 0x000fe40000010000 */
[----:B-1----:R-:W-:-:S13]  /*1400*/  ISETP.GE.AND P0, PT, R5, 0x1, PT ;  /* 0x000000010500780c */ /* 0x002fda0003f06270 */
[----:B------:R-:W-:Y:S05]  /*1410*/  @!P0 BRA `(.L_x_20) ;  /* 0x0000000000488947 */ /* 0x000fea0003800000 */
[----:B------:R-:W-:-:S04]  /*1420*/  LOP3.LUT R5, R3, 0x1, RZ, 0xfc, !PT ;  /* 0x0000000103057812 */ /* 0x000fc800078efcff */
[----:B------:R-:W-:-:S13]  /*1430*/  ISETP.NE.AND P0, PT, R5, 0x3, PT ;  /* 0x000000030500780c */ /* 0x000fda0003f05270 */
[----:B------:R-:W-:Y:S05]  /*1440*/  @!P0 BRA `(.L_x_21) ;  /* 0x0000000000048947 */ /* 0x000fea0003800000 */
[----:B------:R-:W-:Y:S01]  /*1450*/  BPT.TRAP 0x1 ;  /* 0x000000040000795c */ /* 0x000fe20000300000 */
.L_x_21:
[----:B------:R-:W1:Y:S01]  /*1460*/  S2R R10, SR_CgaCtaId ;  /* 0x00000000000a7919 */ /* 0x000e620000008800 */
[----:B0-----:R-:W-:Y:S02]  /*1470*/  SHF.R.U32.HI R8, RZ, 0x1, R7 ;  /* 0x00000001ff087819 */ /* 0x001fe40000011607 */
[----:B------:R-:W-:Y:S02]  /*1480*/  MOV R5, 0x400 ;  /* 0x0000040000057802 */ /* 0x000fe40000000f00 */
[----:B------:R-:W-:Y:S01]  /*1490*/  ISETP.GT.U32.AND P0, PT, R3, 0x1, PT ;  /* 0x000000010300780c */ /* 0x000fe20003f04070 */
[----:B------:R-:W-:-:S05]  /*14a0*/  IMAD.WIDE.U32 R8, R8, -0x6db6db6d, RZ ;  /* 0x9249249308087825 */ /* 0x000fca00078e00ff */
[----:B------:R-:W-:-:S05]  /*14b0*/  SHF.R.U32.HI R8, RZ, 0x2, R9 ;  /* 0x00000002ff087819 */ /* 0x000fca0000011609 */
[----:B------:R-:W-:Y:S01]  /*14c0*/  IMAD R7, R8, -0xe, R7 ;  /* 0xfffffff208077824 */ /* 0x000fe200078e0207 */
[----:B-1----:R-:W-:-:S05]  /*14d0*/  LEA R10, R10, R5, 0x18 ;  /* 0x000000050a0a7211 */ /* 0x002fca00078ec0ff */
[----:B------:R-:W-:-:S04]  /*14e0*/  IMAD R7, R7, 0x8, R10 ;  /* 0x0000000807077824 */ /* 0x000fc800078e020a */
[----:B------:R-:W-:-:S05]  /*14f0*/  VIADD R7, R7, 0x38070 ;  /* 0x0003807007077836 */ /* 0x000fca0000000000 */
[----:B------:R-:W-:-:S04]  /*1500*/  PRMT R7, RZ, 0x654, R7 ;  /* 0x00000654ff077816 */ /* 0x000fc80000000007 */
[----:B------:R1:W-:Y:S01]  /*1510*/  SYNCS.ARRIVE.TRANS64.RED.A1T0 RZ, [R7+URZ], RZ ;  /* 0x000000ff07ff79a7 */ /* 0x0003e2000810043f */
[----:B------:R-:W-:Y:S05]  /*1520*/  @P0 BRA `(.L_x_20) ;  /* 0x0000000000040947 */ /* 0x000fea0003800000 */
[----:B------:R-:W-:Y:S01]  /*1530*/  BPT.TRAP 0x1 ;  /* 0x000000040000795c */ /* 0x000fe20000300000 */
.L_x_20:
[----:B0-----:R-:W0:Y:S01]  /*1540*/  S2R R8, SR_TID.X ;  /* 0x0000000000087919 */ /* 0x001e220000002100 */
[----:B------:R-:W2:Y:S01]  /*1550*/  LDC.64 R10, c[0x0][0x5d0] ;  /* 0x00017400ff0a7b82 */ /* 0x000ea20000000a00 */
[----:B------:R-:W-:Y:S01]  /*1560*/  IMAD.SHL.U32 R6, R6, 0x40, RZ ;  /* 0x0000004006067824 */ /* 0x000fe200078e00ff */
[----:B------:R-:W-:Y:S01]  /*1570*/  SHF.R.S32.HI R16, RZ, 0x1f, R4 ;  /* 0x0000001fff107819 */ /* 0x000fe20000011404 */
[----:B------:R-:W3:Y:S01]  /*1580*/  S2R R15, SR_CTAID.X ;  /* 0x00000000000f7919 */ /* 0x000ee20000002500 */
[----:B0-----:R-:W-:-:S04]  /*1590*/  SHF.R.S32.HI R3, RZ, 0x1f, R8 ;  /* 0x0000001fff037819 */ /* 0x001fc80000011408 */
[----:B------:R-:W-:-:S04]  /*15a0*/  LEA.HI R3, R3, R8, RZ, 0x7 ;  /* 0x0000000803037211 */ /* 0x000fc800078f38ff */
[----:B------:R-:W-:-:S05]  /*15b0*/  LOP3.LUT R3, R3, 0xffffff80, RZ, 0xc0, !PT ;  /* 0xffffff8003037812 */ /* 0x000fca00078ec0ff */
[----:B------:R-:W-:Y:S02]  /*15c0*/  IMAD.IADD R3, R8, 0x1, -R3 ;  /* 0x0000000108037824 */ /* 0x000fe400078e0a03 */
[----:B------:R-:W0:Y:S03]  /*15d0*/  LDC.64 R8, c[0x0][0x280] ;  /* 0x0000a000ff087b82 */ /* 0x000e260000000a00 */
[----:B------:R-:W-:-:S04]  /*15e0*/  SHF.R.S32.HI R14, RZ, 0x1f, R3 ;  /* 0x0000001fff0e7819 */ /* 0x000fc80000011403 */
[----:B------:R-:W-:-:S04]  /*15f0*/  LEA.HI R5, R14, R3, RZ, 0x2 ;  /* 0x000000030e057211 */ /* 0x000fc800078f10ff */
[--C-:B------:R-:W-:Y:S02]  /*1600*/  SHF.R.S32.HI R12, RZ, 0x2, R5.reuse ;  /* 0x00000002ff0c7819 */ /* 0x100fe40000011405 */
[----:B-1----:R-:W-:-:S04]  /*1610*/  SHF.R.S32.HI R7, RZ, 0x1f, R5 ;  /* 0x0000001fff077819 */ /* 0x002fc80000011405 */
[----:B------:R-:W-:-:S04]  /*1620*/  LEA.HI R7, R7, R12, RZ, 0x3 ;  /* 0x0000000c07077211 */ /* 0x000fc800078f18ff */
[----:B------:R-:W-:Y:S02]  /*1630*/  LOP3.LUT R7, R7, 0xfffffff8, RZ, 0xc0, !PT ;  /* 0xfffffff807077812 */ /* 0x000fe400078ec0ff */
[----:B0-----:R-:W-:-:S03]  /*1640*/  ISETP.GE.AND P0, PT, R6, R9, PT ;  /* 0x000000090600720c */ /* 0x001fc60003f06270 */
[----:B------:R-:W-:Y:S01]  /*1650*/  IMAD.IADD R12, R12, 0x1, -R7 ;  /* 0x000000010c0c7824 */ /* 0x000fe200078e0a07 */
[----:B------:R-:W-:Y:S02]  /*1660*/  LEA.HI R7, R14, R3, RZ, 0x5 ;  /* 0x000000030e077211 */ /* 0x000fe400078f28ff */
[----:B------:R-:W-:Y:S01]  /*1670*/  LOP3.LUT R14, R5, 0xfffffffc, RZ, 0xc0, !PT ;  /* 0xfffffffc050e7812 */ /* 0x000fe200078ec0ff */
[----:B---3--:R-:W-:Y:S01]  /*1680*/  IMAD.SHL.U32 R5, R15, 0x40, RZ ;  /* 0x000000400f057824 */ /* 0x008fe200078e00ff */
[----:B------:R-:W-:Y:S02]  /*1690*/  SHF.R.S32.HI R13, RZ, 0x1f, R12 ;  /* 0x0000001fff0d7819 */ /* 0x000fe4000001140c */
[----:B------:R-:W-:Y:S01]  /*16a0*/  SHF.R.S32.HI R7, RZ, 0x5, R7 ;  /* 0x00000005ff077819 */ /* 0x000fe20000011407 */
[----:B------:R-:W-:Y:S01]  /*16b0*/  IMAD.IADD R20, R3, 0x1, -R14 ;  /* 0x0000000103147824 */ /* 0x000fe200078e0a0e */
[----:B------:R-:W-:Y:S02]  /*16c0*/  ISETP.GE.OR P0, PT, R5, R8, P0 ;  /* 0x000000080500720c */ /* 0x000fe40000706670 */
[----:B------:R-:W-:Y:S01]  /*16d0*/  SHF.R.S32.HI R3, RZ, 0x1f, R6 ;  /* 0x0000001fff037819 */ /* 0x000fe20000011406 */
[----:B------:R-:W-:-:S04]  /*16e0*/  IMAD.WIDE R56, R7, 0x10, R12 ;  /* 0x0000001007387825 */ /* 0x000fc800078e020c */
[----:B------:R-:W-:Y:S02]  /*16f0*/  IMAD.SHL.U32 R14, R20, 0x2, RZ ;  /* 0x00000002140e7824 */ /* 0x000fe400078e00ff */
[----:B------:R-:W-:-:S03]  /*1700*/  IMAD.WIDE R56, R15, 0x40, R56 ;  /* 0x000000400f387825 */ /* 0x000fc600078e0238 */
[--C-:B------:R-:W-:Y:S01]  /*1710*/  SHF.R.S32.HI R15, RZ, 0x1f, R14.reuse ;  /* 0x0000001fff0f7819 */ /* 0x100fe2000001140e */
[-C--:B--2---:R-:W-:Y:S02]  /*1720*/  IMAD R17, R57, R10.reuse, RZ ;  /* 0x0000000a39117224 */ /* 0x084fe400078e02ff */
[----:B------:R-:W-:Y:S01]  /*1730*/  IMAD.WIDE.U32 R18, R56, R10, R14 ;  /* 0x0000000a38127225 */ /* 0x000fe200078e000e */
[----:B------:R-:W-:Y:S06]  /*1740*/  @P0 EXIT ;  /* 0x000000000000094d */ /* 0x000fec0003800000 */
[----:B------:R-:W-:Y:S01]  /*1750*/  ULDC.64 UR6, c[0x0][0x288] ;  /* 0x0000a20000067ab9 */ /* 0x000fe20000000a00 */
[----:B------:R-:W-:Y:S01]  /*1760*/  IMAD R17, R56, R11, R17 ;  /* 0x0000000b38117224 */ /* 0x000fe200078e0211 */
[----:B------:R-:W-:Y:S01]  /*1770*/  ISETP.GE.AND P0, PT, R23, UR6, PT ;  /* 0x0000000617007c0c */ /* 0x000fe2000bf06270 */
[----:B------:R-:W-:Y:S01]  /*1780*/  ULDC.64 UR4, c[0x0][0x5e0] ;  /* 0x0001780000047ab9 */ /* 0x000fe20000000a00 */
[----:B------:R-:W-:Y:S01]  /*1790*/  IADD3 R18, P1, R6, R18, RZ ;  /* 0x0000001206127210 */ /* 0x000fe20007f3e0ff */
[----:B------:R-:W-:Y:S01]  /*17a0*/  IMAD R21, R16, UR4, RZ ;  /* 0x0000000410157c24 */ /* 0x000fe2000f8e02ff */
[C---:B------:R-:W-:Y:S01]  /*17b0*/  ISETP.GE.OR P0, PT, R4.reuse, UR7, P0 ;  /* 0x0000000704007c0c */ /* 0x040fe20008706670 */
[----:B------:R-:W-:Y:S01]  /*17c0*/  IMAD R7, R7, -0x10, -R5 ;  /* 0xfffffff007077824 */ /* 0x000fe200078e0a05 */
[----:B------:R-:W-:Y:S01]  /*17d0*/  IADD3.X R19, R3, R19, R17, P1, !PT ;  /* 0x0000001303137210 */ /* 0x000fe20000ffe411 */
[----:B------:R-:W-:Y:S01]  /*17e0*/  IMAD R21, R4, UR5, R21 ;  /* 0x0000000504157c24 */ /* 0x000fe2000f8e0215 */
[----:B------:R-:W-:Y:S01]  /*17f0*/  SHF.R.S32.HI R17, RZ, 0x1f, R23 ;  /* 0x0000001fff117819 */ /* 0x000fe20000011417 */
[----:B------:R-:W-:-:S02]  /*1800*/  IMAD R5, R20, -0x2, R9 ;  /* 0xfffffffe14057824 */ /* 0x000fc400078e0209 */
[----:B------:R-:W-:Y:S01]  /*1810*/  IMAD.WIDE.U32 R18, R4, UR4, R18 ;  /* 0x0000000404127c25 */ /* 0x000fe2000f8e0012 */
[----:B------:R-:W-:-:S03]  /*1820*/  ULDC.64 UR4, c[0x0][0x5d8] ;  /* 0x0001760000047ab9 */ /* 0x000fc60000000a00 */
[----:B------:R-:W-:Y:S02]  /*1830*/  IMAD R20, R17, UR4, RZ ;  /* 0x0000000411147c24 */ /* 0x000fe4000f8e02ff */
[----:B------:R-:W-:Y:S01]  /*1840*/  IMAD.IADD R59, R19, 0x1, R21 ;  /* 0x00000001133b7824 */ /* 0x000fe200078e0215 */
[----:B------:R-:W-:Y:S06]  /*1850*/  @P0 EXIT ;  /* 0x000000000000094d */ /* 0x000fec0003800000 */
[----:B-----5:R-:W-:Y:S01]  /*1860*/  FSETP.NEU.AND P1, PT, R2, RZ, PT ;  /* 0x000000ff0200720b */ /* 0x020fe20003f2d000 */
[----:B------:R-:W-:Y:S01]  /*1870*/  IMAD.MOV.U32 R58, RZ, RZ, R18 ;  /* 0x000000ffff3a7224 */ /* 0x000fe200078e0012 */
[----:B------:R-:W-:Y:S01]  /*1880*/  IADD3 R7, R7, R8, -R12 ;  /* 0x0000000807077210 */ /* 0x000fe20007ffe80c */
[C---:B------:R-:W-:Y:S01]  /*1890*/  IMAD R13, R23.reuse, UR5, R20 ;  /* 0x00000005170d7c24 */ /* 0x040fe2000f8e0214 */
[----:B------:R-:W-:Y:S01]  /*18a0*/  SHF.L.U64.HI R8, R10, 0x3, R11 ;  /* 0x000000030a087819 */ /* 0x000fe2000001020b */
[----:B------:R-:W-:Y:S01]  /*18b0*/  IMAD.WIDE.U32 R58, R23, UR4, R58 ;  /* 0x00000004173a7c25 */ /* 0x000fe2000f8e003a */
[----:B------:R-:W-:-:S03]  /*18c0*/  ULDC.64 UR4, c[0x0][0x5b8] ;  /* 0x00016e0000047ab9 */ /* 0x000fc60000000a00 */
[----:B------:R-:W-:Y:S02]  /*18d0*/  IMAD.IADD R5, R5, 0x1, -R6 ;  /* 0x0000000105057824 */ /* 0x000fe400078e0a06 */
[----:B------:R-:W-:Y:S02]  /*18e0*/  IMAD R12, R17, UR4, RZ ;  /* 0x00000004110c7c24 */ /* 0x000fe4000f8e02ff */
[----:B------:R-:W-:Y:S01]  /*18f0*/  IMAD.SHL.U32 R9, R10, 0x8, RZ ;  /* 0x000000080a097824 */ /* 0x000fe200078e00ff */
[----:B------:R-:W-:Y:S01]  /*1900*/  ISETP.GT.AND P0, PT, R5, RZ, PT ;  /* 0x000000ff0500720c */ /* 0x000fe20003f04270 */
[----:B------:R-:W-:Y:S02]  /*1910*/  IMAD R17, R23, UR5, R12 ;  /* 0x0000000517117c24 */ /* 0x000fe4000f8e020c */
[----:B------:R-:W-:Y:S01]  /*1920*/  IMAD.IADD R13, R59, 0x1, R13 ;  /* 0x000000013b0d7824 */ /* 0x000fe200078e020d */
[----:B------:R-:W-:Y:S01]  /*1930*/  ISETP.GT.AND P2, PT, R7, RZ, P0 ;  /* 0x000000ff0700720c */ /* 0x000fe20000744270 */
[----:B------:R-:W-:-:S12]  /*1940*/  @!P1 BRA `(.L_x_22) ;  /* 0x0000001800189947 */ /* 0x000fd80003800000 */
[----:B------:R-:W-:Y:S01]  /*1950*/  IADD3 R10, P1, R6, R14, RZ ;  /* 0x0000000e060a7210 */ /* 0x000fe20007f3e0ff */
[----:B------:R-:W-:Y:S01]  /*1960*/  ULDC.64 UR6, c[0x0][0x5c0] ;  /* 0x0001700000067ab9 */ /* 0x000fe20000000a00 */
[----:B------:R-:W-:Y:S01]  /*1970*/  ULDC.64 UR8, c[0x0][0x5b0] ;  /* 0x00016c0000087ab9 */ /* 0x000fe20000000a00 */
[----:B------:R-:W-:Y:S01]  /*1980*/  IMAD R19, R16, UR6, RZ ;  /* 0x0000000610137c24 */ /* 0x000fe2000f8e02ff */
[----:B------:R-:W-:Y:S01]  /*1990*/  ULDC.64 UR10, c[0x0][0x5a8] ;  /* 0x00016a00000a7ab9 */ /* 0x000fe20000000a00 */
[----:B------:R-:W-:Y:S02]  /*19a0*/  IMAD.X R11, R3, 0x1, R15, P1 ;  /* 0x00000001030b7824 */ /* 0x000fe400008e060f */
[C---:B------:R-:W-:Y:S02]  /*19b0*/  IMAD R60, R4.reuse, UR7, R19 ;  /* 0x00000007043c7c24 */ /* 0x040fe4000f8e0213 */
[----:B------:R-:W-:-:S04]  /*19c0*/  IMAD.WIDE.U32 R10, R4, UR6, R10 ;  /* 0x00000006040a7c25 */ /* 0x000fc8000f8e000a */
[----:B------:R-:W-:Y:S02]  /*19d0*/  IMAD.IADD R11, R11, 0x1, R60 ;  /* 0x000000010b0b7824 */ /* 0x000fe400078e023c */
[----:B------:R-:W-:Y:S02]  /*19e0*/  IMAD R61, R57, UR8, RZ ;  /* 0x00000008393d7c24 */ /* 0x000fe4000f8e02ff */
[----:B------:R-:W-:-:S04]  /*19f0*/  IMAD.WIDE.U32 R20, R23, UR4, R10 ;  /* 0x0000000417147c25 */ /* 0x000fc8000f8e000a */
[----:B------:R-:W-:Y:S02]  /*1a00*/  IMAD.IADD R19, R17, 0x1, R21 ;  /* 0x0000000111137824 */ /* 0x000fe400078e0215 */
[----:B------:R-:W-:Y:S02]  /*1a10*/  IMAD.MOV.U32 R18, RZ, RZ, R20 ;  /* 0x000000ffff127224 */ /* 0x000fe400078e0014 */
[C---:B------:R-:W-:Y:S02]  /*1a20*/  IMAD R61, R56.reuse, UR9, R61 ;  /* 0x00000009383d7c24 */ /* 0x040fe4000f8e023d */
[----:B------:R-:W-:-:S04]  /*1a30*/  IMAD.WIDE.U32 R10, R56, UR8, R18 ;  /* 0x00000008380a7c25 */ /* 0x000fc8000f8e0012 */
[----:B------:R-:W-:Y:S01]  /*1a40*/  IMAD.IADD R11, R11, 0x1, R61 ;  /* 0x000000010b0b7824 */ /* 0x000fe200078e023d */
[----:B------:R-:W-:-:S04]  /*1a50*/  LEA R62, P1, R10, UR10, 0x1 ;  /* 0x0000000a0a3e7c11 */ /* 0x000fc8000f8208ff */
[----:B------:R-:W-:-:S05]  /*1a60*/  LEA.HI.X R63, R10, UR11, R11, 0x1, P1 ;  /* 0x0000000b0a3f7c11 */ /* 0x000fca00088f0c0b */
[----:B------:R0:W2:Y:S01]  /*1a70*/  @P2 LDG.E.LTC128B.U16 R59, desc[UR12][R62.64] ;  /* 0x0000000c3e3b2981 */ /* 0x0000a2000c1e1520 */
[----:B------:R-:W-:Y:S01]  /*1a80*/  IMAD.WIDE.U32 R22, R23, UR4, RZ ;  /* 0x0000000417167c25 */ /* 0x000fe2000f8e00ff */
[----:B------:R-:W-:Y:S01]  /*1a90*/  ULDC.64 UR4, c[0x0][0x5c8] ;  /* 0x0001720000047ab9 */ /* 0x000fe20000000a00 */
[----:B------:R-:W-:Y:S01]  /*1aa0*/  ISETP.GT.AND P1, PT, R5, 0x1, PT ;  /* 0x000000010500780c */ /* 0x000fe20003f24270 */
[----:B------:R-:W-:Y:S01]  /*1ab0*/  BSSY B0, `(.L_x_23) ;  /* 0x0000016000007945 */ /* 0x000fe20003800000 */
[----:B------:R-:W-:Y:S02]  /*1ac0*/  IMAD.IADD R17, R23, 0x1, R17 ;  /* 0x0000000117117824 */ /* 0x000fe400078e0211 */
[----:B------:R-:W-:-:S04]  /*1ad0*/  IMAD.MOV.U32 R16, RZ, RZ, R22 ;  /* 0x000000ffff107224 */ /* 0x000fc800078e0016 */
[----:B------:R-:W-:-:S04]  /*1ae0*/  IMAD.WIDE.U32 R10, R56, UR8, R16 ;  /* 0x00000008380a7c25 */ /* 0x000fc8000f8e0010 */
[----:B------:R-:W-:Y:S02]  /*1af0*/  IMAD.IADD R11, R61, 0x1, R11 ;  /* 0x000000013d0b7824 */ /* 0x000fe400078e020b */
[----:B------:R-:W-:-:S04]  /*1b00*/  IMAD.WIDE.U32 R10, R4, UR6, R10 ;  /* 0x00000006040a7c25 */ /* 0x000fc8000f8e000a */
[----:B------:R-:W-:Y:S01]  /*1b10*/  IMAD.IADD R11, R60, 0x1, R11 ;  /* 0x000000013c0b7824 */ /* 0x000fe200078e020b */
[----:B0-----:R-:W-:Y:S02]  /*1b20*/  IADD3 R62, P4, P5, R6, R10, R14 ;  /* 0x0000000a063e7210 */ /* 0x001fe40007d9e00e */
[C---:B------:R-:W-:Y:S02]  /*1b30*/  LEA R10, P3, R58.reuse, UR4, 0x1 ;  /* 0x000000043a0a7c11 */ /* 0x040fe4000f8608ff */
[----:B------:R-:W-:Y:S02]  /*1b40*/  IADD3.X R63, R3, R11, R15, P4, P5 ;  /* 0x0000000b033f7210 */ /* 0x000fe400027ea40f */
[----:B------:R-:W-:Y:S02]  /*1b50*/  LEA.HI.X R11, R58, UR5, R13, 0x1, P3 ;  /* 0x000000053a0b7c11 */ /* 0x000fe400098f0c0d */
[----:B------:R-:W-:Y:S02]  /*1b60*/  ISETP.GT.AND P3, PT, R7, RZ, P1 ;  /* 0x000000ff0700720c */ /* 0x000fe40000f64270 */
[----:B------:R-:W-:-:S04]  /*1b70*/  LEA R12, P4, R62, UR10, 0x1 ;  /* 0x0000000a3e0c7c11 */ /* 0x000fc8000f8808ff */
[----:B------:R-:W-:Y:S01]  /*1b80*/  LEA.HI.X R13, R62, UR11, R63, 0x1, P4 ;  /* 0x0000000b3e0d7c11 */ /* 0x000fe2000a0f0c3f */
[----:B--2---:R-:W-:-:S05]  /*1b90*/  HADD2.F32 R65, -RZ, R59.H0_H0 ;  /* 0x2000003bff417230 */ /* 0x004fca0000004100 */
[----:B------:R-:W-:-:S04]  /*1ba0*/  FMUL R65, R65, R2 ;  /* 0x0000000241417220 */ /* 0x000fc80000400000 */
[----:B------:R-:W-:Y:S01]  /*1bb0*/  FFMA R65, R24, R0, R65 ;  /* 0x0000000018417223 */ /* 0x000fe20000000041 */
[----:B------:R-:W-:-:S04]  /*1bc0*/  PRMT R24, R59, 0x7610, R24 ;  /* 0x000076103b187816 */ /* 0x000fc80000000018 */
[----:B------:R-:W-:-:S05]  /*1bd0*/  F2FP.F16.F32.PACK_AB R65, RZ, R65 ;  /* 0x00000041ff41723e */ /* 0x000fca00000000ff */
[----:B------:R0:W-:Y:S01]  /*1be0*/  @P2 STG.E.U16 desc[UR12][R10.64], R65 ;  /* 0x000000410a002986 */ /* 0x0001e2000c10150c */
[----:B------:R-:W-:Y:S05]  /*1bf0*/  @!P3 BRA `(.L_x_24) ;  /* 0x000000000004b947 */ /* 0x000fea0003800000 */
[----:B------:R1:W5:Y:S02]  /*1c00*/  LDG.E.LTC128B.U16 R24, desc[UR12][R12.64+0x2] ;  /* 0x0000020c0c187981 */ /* 0x000364000c1e1520 */
.L_x_24:
[----:B------:R-:W-:Y:S05]  /*1c10*/  BSYNC B0 ;  /* 0x0000000000007941 */ /* 0x000fea0003800000 */
.L_x_23:
[----:B------:R-:W-:Y:S01]  /*1c20*/  USHF.L.U32 UR5, UR8, 0x3, URZ ;  /* 0x0000000308057899 */ /* 0x000fe2000800063f */
[----:B-----5:R-:W-:Y:S01]  /*1c30*/  HADD2.F32 R21, -RZ, R24.H0_H0 ;  /* 0x20000018ff157230 */ /* 0x020fe20000004100 */
[----:B------:R-:W-:Y:S01]  /*1c40*/  USHF.L.U64.HI UR4, UR8, 0x3, UR9 ;  /* 0x0000000308047899 */ /* 0x000fe20008010209 */
[----:B------:R-:W-:-:S03]  /*1c50*/  ISETP.GT.AND P0, PT, R7, 0x8, P0 ;  /* 0x000000080700780c */ /* 0x000fc60000704270 */
[----:B------:R-:W-:Y:S02]  /*1c60*/  IMAD.U32 R58, RZ, RZ, UR5 ;  /* 0x00000005ff3a7e24 */ /* 0x000fe4000f8e00ff */
[----:B------:R-:W-:Y:S01]  /*1c70*/  FMUL R16, R21, R2 ;  /* 0x0000000215107220 */ /* 0x000fe20000400000 */
[----:B------:R-:W-:-:S03]  /*1c80*/  IMAD.U32 R59, RZ, RZ, UR4 ;  /* 0x00000004ff3b7e24 */ /* 0x000fc6000f8e00ff */
[----:B------:R-:W-:Y:S01]  /*1c90*/  FFMA R16, R25, R0, R16 ;  /* 0x0000000019107223 */ /* 0x000fe20000000010 */
[----:B------:R-:W-:-:S04]  /*1ca0*/  IMAD.WIDE.U32 R58, R56, UR8, R58 ;  /* 0x00000008383a7c25 */ /* 0x000fc8000f8e003a */
[----:B------:R-:W-:Y:S01]  /*1cb0*/  IMAD.IADD R61, R61, 0x1, R59 ;  /* 0x000000013d3d7824 */ /* 0x000fe200078e023b */
[----:B------:R-:W-:Y:S02]  /*1cc0*/  IADD3 R20, P2, R20, R58, RZ ;  /* 0x0000003a14147210 */ /* 0x000fe40007f5e0ff */
[----:B------:R-:W-:-:S03]  /*1cd0*/  F2FP.F16.F32.PACK_AB R16, RZ, R16 ;  /* 0x00000010ff10723e */ /* 0x000fc600000000ff */
[----:B------:R-:W-:Y:S01]  /*1ce0*/  IMAD.X R19, R61, 0x1, R19, P2 ;  /* 0x000000013d137824 */ /* 0x000fe200010e0613 */
[----:B------:R-:W-:Y:S02]  /*1cf0*/  LEA R18, P2, R20, UR10, 0x1 ;  /* 0x0000000a14127c11 */ /* 0x000fe4000f8408ff */
[----:B------:R-:W-:Y:S02]  /*1d00*/  PRMT R23, R16, 0x7610, R23 ;  /* 0x0000761010177816 */ /* 0x000fe40000000017 */
[----:B------:R-:W-:Y:S02]  /*1d10*/  PRMT R16, R24, 0x7610, R16 ;  /* 0x0000761018107816 */ /* 0x000fe40000000010 */
[----:B------:R-:W-:Y:S01]  /*1d20*/  LEA.HI.X R19, R20, UR11, R19, 0x1, P2 ;  /* 0x0000000b14137c11 */ /* 0x000fe200090f0c13 */
[----:B------:R2:W-:Y:S04]  /*1d30*/  @P3 STG.E.U16 desc[UR12][R10.64+0x2], R23 ;  /* 0x000002170a003986 */ /* 0x0005e8000c10150c */
[----:B------:R-:W3:Y:S01]  /*1d40*/  @P0 LDG.E.LTC128B.U16 R16, desc[UR12][R18.64] ;  /* 0x0000000c12100981 */ /* 0x000ee2000c1e1520 */
[----:B------:R-:W-:Y:S01]  /*1d50*/  IADD3 R20, P2, R22, R58, RZ ;  /* 0x0000003a16147210 */ /* 0x000fe20007f5e0ff */
[----:B------:R-:W-:Y:S01]  /*1d60*/  BSSY B0, `(.L_x_25) ;  /* 0x0000013000007945 */ /* 0x000fe20003800000 */
[----:B------:R-:W-:-:S03]  /*1d70*/  ISETP.GT.AND P1, PT, R7, 0x8, P1 ;  /* 0x000000080700780c */ /* 0x000fc60000f24270 */
[----:B------:R-:W-:Y:S02]  /*1d80*/  IMAD.X R21, R61, 0x1, R17, P2 ;  /* 0x000000013d157824 */ /* 0x000fe400010e0611 */
[----:B------:R-:W-:-:S03]  /*1d90*/  IMAD.WIDE.U32 R20, R4, UR6, R20 ;  /* 0x0000000604147c25 */ /* 0x000fc6000f8e0014 */
[----:B------:R-:W-:Y:S01]  /*1da0*/  IADD3 R6, P2, P3, R6, R20, R14 ;  /* 0x0000001406067210 */ /* 0x000fe20007b5e00e */
[----:B------:R-:W-:Y:S01]  /*1db0*/  IMAD.IADD R14, R60, 0x1, R21 ;  /* 0x000000013c0e7824 */ /* 0x000fe200078e0215 */
[----:B------:R-:W-:-:S04]  /*1dc0*/  SHF.L.U64.HI R21, R9, 0x1, R8 ;  /* 0x0000000109157819 */ /* 0x000fc80000010208 */
[----:B------:R-:W-:Y:S02]  /*1dd0*/  IADD3.X R3, R3, R14, R15, P2, P3 ;  /* 0x0000000e03037210 */ /* 0x000fe400017e640f */
[----:B------:R-:W-:Y:S02]  /*1de0*/  LEA R14, P2, R9, R10, 0x1 ;  /* 0x0000000a090e7211 */ /* 0x000fe400078408ff */
[----:B------:R-:W-:-:S03]  /*1df0*/  LEA R8, P3, R6, UR10, 0x1 ;  /* 0x0000000a06087c11 */ /* 0x000fc6000f8608ff */
[----:B------:R-:W-:Y:S01]  /*1e00*/  IMAD.X R15, R21, 0x1, R11, P2 ;  /* 0x00000001150f7824 */ /* 0x000fe200010e060b */
[----:B------:R-:W-:Y:S01]  /*1e10*/  LEA.HI.X R9, R6, UR11, R3, 0x1, P3 ;  /* 0x0000000b06097c11 */ /* 0x000fe200098f0c03 */
[----:B---3--:R-:W-:-:S05]  /*1e20*/  HADD2.F32 R17, -RZ, R16.H0_H0 ;  /* 0x20000010ff117230 */ /* 0x008fca0000004100 */
[----:B------:R-:W-:-:S04]  /*1e30*/  FMUL R17, R17, R2 ;  /* 0x0000000211117220 */ /* 0x000fc80000400000 */
[----:B------:R-:W-:-:S05]  /*1e40*/  FFMA R17, R26, R0, R17 ;  /* 0x000000001a117223 */ /* 0x000fca0000000011 */
[----:B------:R-:W-:-:S05]  /*1e50*/  F2FP.F16.F32.PACK_AB R17, RZ, R17 ;  /* 0x00000011ff11723e */ /* 0x000fca00000000ff */
[----:B------:R2:W-:Y:S01]  /*1e60*/  @P0 STG.E.U16 desc[UR12][R14.64], R17 ;  /* 0x000000110e000986 */ /* 0x0005e2000c10150c */
[----:B------:R-:W-:Y:S05]  /*1e70*/  @!P1 BRA `(.L_x_26) ;  /* 0x0000000000049947 */ /* 0x000fea0003800000 */
[----:B------:R3:W5:Y:S02]  /*1e80*/  LDG.E.LTC128B.U16 R16, desc[UR12][R8.64+0x2] ;  /* 0x0000020c08107981 */ /* 0x000764000c1e1520 */
.L_x_26:
[----:B------:R-:W-:Y:S05]  /*1e90*/  BSYNC B0 ;  /* 0x0000000000007941 */ /* 0x000fea0003800000 */
.L_x_25:
[----:B-----5:R-:W-:Y:S01]  /*1ea0*/  HADD2.F32 R3, -RZ, R16.H0_H0 ;  /* 0x20000010ff037230 */ /* 0x020fe20000004100 */
[----:B------:R-:W-:Y:S01]  /*1eb0*/  ISETP.GT.AND P0, PT, R5, 0x8, PT ;  /* 0x000000080500780c */ /* 0x000fe20003f04270 */
[----:B------:R-:W-:Y:S03]  /*1ec0*/  BSSY B0, `(.L_x_27) ;  /* 0x0000008000007945 */ /* 0x000fe60003800000 */
[----:B------:R-:W-:Y:S01]  /*1ed0*/  FMUL R4, R3, R2 ;  /* 0x0000000203047220 */ /* 0x000fe20000400000 */
[----:B------:R-:W-:-:S03]  /*1ee0*/  ISETP.GT.AND P2, PT, R7, RZ, P0 ;  /* 0x000000ff0700720c */ /* 0x000fc60000744270 */
[----:B------:R-:W-:-:S05]  /*1ef0*/  FFMA R4, R27, R0, R4 ;  /* 0x000000001b047223 */ /* 0x000fca0000000004 */
[----:B------:R-:W-:-:S05]  /*1f00*/  F2FP.F16.F32.PACK_AB R4, RZ, R4 ;  /* 0x00000004ff04723e */ /* 0x000fca00000000ff */
[----:B------:R4:W-:Y:S01]  /*1f10*/  @P1 STG.E.U16 desc[UR12][R14.64+0x2], R4 ;  /* 0x000002040e001986 */ /* 0x0009e2000c10150c */
[----:B------:R-:W-:Y:S05]  /*1f20*/  @!P2 BRA `(.L_x_28) ;  /* 0x000000000004a947 */ /* 0x000fea0003800000 */
[----:B------:R0:W5:Y:S02]  /*1f30*/  LDG.E.LTC128B.U16 R16, desc[UR12][R12.64+0x10] ;  /* 0x0000100c0c107981 */ /* 0x000164000c1e1520 */
.L_x_28:
[----:B------:R-:W-:Y:S05]  /*1f40*/  BSYNC B0 ;  /* 0x0000000000007941 */ /* 0x000fea0003800000 */
.L_x_27:
        /* <DEDUP_REMOVED lines=10> */
.L_x_30:
[----:B------:R-:W-:Y:S05]  /*1ff0*/  BSYNC B0 ;  /* 0x0000000000007941 */ /* 0x000fea0003800000 */
.L_x_29:
[----:B0----5:R-:W-:Y:S01]  /*2000*/  HADD2.F32 R3, -RZ, R16.H0_H0 ;  /* 0x20000010ff037230 */ /* 0x021fe20000004100 */
[----:B------:R-:W-:Y:S01]  /*2010*/  ISETP.GT.AND P0, PT, R7, 0x8, P0 ;  /* 0x000000080700780c */ /* 0x000fe20000704270 */
[----:B------:R-:W-:Y:S03]  /*2020*/  BSSY B0, `(.L_x_31) ;  /* 0x0000007000007945 */ /* 0x000fe60003800000 */
[----:B----4-:R-:W-:-:S04]  /*2030*/  FMUL R4, R3, R2 ;  /* 0x0000000203047220 */ /* 0x010fc80000400000 */
[----:B------:R-:W-:-:S05]  /*2040*/  FFMA R4, R29, R0, R4 ;  /* 0x000000001d047223 */ /* 0x000fca0000000004 */
[----:B------:R-:W-:-:S05]  /*2050*/  F2FP.F16.F32.PACK_AB R4, RZ, R4 ;  /* 0x00000004ff04723e */ /* 0x000fca00000000ff */
[----:B------:R0:W-:Y:S01]  /*2060*/  @P3 STG.E.U16 desc[UR12][R10.64+0x12], R4 ;  /* 0x000012040a003986 */ /* 0x0001e2000c10150c */
[----:B------:R-:W-:Y:S05]  /*2070*/  @!P0 BRA `(.L_x_32) ;  /* 0x0000000000048947 */ /* 0x000fea0003800000 */
[----:B------:R4:W5:Y:S02]  /*2080*/  LDG.E.LTC128B.U16 R16, desc[UR12][R8.64+0x10] ;  /* 0x0000100c08107981 */ /* 0x000964000c1e1520 */
.L_x_32:
[----:B------:R-:W-:Y:S05]  /*2090*/  BSYNC B0 ;  /* 0x0000000000007941 */ /* 0x000fea0003800000 */
.L_x_31:
[----:B-----5:R-:W-:Y:S01]  /*20a0*/  HADD2.F32 R3, -RZ, R16.H0_H0 ;  /* 0x20000010ff037230 */ /* 0x020fe20000004100 */
[----:B------:R-:W-:Y:S01]  /*20b0*/  ISETP.GT.AND P1, PT, R7, 0x8, P1 ;  /* 0x000000080700780c */ /* 0x000fe20000f24270 */
[----:B------:R-:W-:Y:S03]  /*20c0*/  BSSY B0, `(.L_x_33) ;  /* 0x0000007000007945 */ /* 0x000fe60003800000 */
[----:B------:R-:W-:-:S04]  /*20d0*/  FMUL R3, R3, R2 ;  /* 0x0000000203037220 */ /* 0x000fc80000400000 */
[----:B------:R-:W-:-:S05]  /*20e0*/  FFMA R3, R30, R0, R3 ;  /* 0x000000001e037223 */ /* 0x000fca0000000003 */
[----:B------:R-:W-:-:S05]  /*20f0*/  F2FP.F16.F32.PACK_AB R3, RZ, R3 ;  /* 0x00000003ff03723e */ /* 0x000fca00000000ff */
[----:B------:R0:W-:Y:S01]  /*2100*/  @P0 STG.E.U16 desc[UR12][R14.64+0x10], R3 ;  /* 0x000010030e000986 */ /* 0x0001e2000c10150c */
[----:B------:R-:W-:Y:S05]  /*2110*/  @!P1 BRA `(.L_x_34) ;  /* 0x0000000000049947 */ /* 0x000fea0003800000 */
[----:B------:R0:W5:Y:S02]  /*2120*/  LDG.E.LTC128B.U16 R16, desc[UR12][R8.64+0x12] ;  /* 0x0000120c08107981 */ /* 0x000164000c1e1520 */
.L_x_34:
[----:B------:R-:W-:Y:S05]  /*2130*/  BSYNC B0 ;  /* 0x0000000000007941 */ /* 0x000fea0003800000 */
.L_x_33:
[----:B0----5:R-:W-:Y:S01]  /*2140*/  HADD2.F32 R3, -RZ, R16.H0_H0 ;  /* 0x20000010ff037230 */ /* 0x021fe20000004100 */
        /* <DEDUP_REMOVED lines=9> */
.L_x_36:
[----:B------:R-:W-:Y:S05]  /*21e0*/  BSYNC B0 ;  /* 0x0000000000007941 */ /* 0x000fea0003800000 */
.L_x_35:
        /* <DEDUP_REMOVED lines=10> */
.L_x_38:
[----:B------:R-:W-:Y:S05]  /*2290*/  BSYNC B0 ;  /* 0x0000000000007941 */ /* 0x000fea0003800000 */
.L_x_37:
[----:B0----5:R-:W-:Y:S01]  /*22a0*/  HADD2.F32 R3, -RZ, R16.H0_H0 ;  /* 0x20000010ff037230 */ /* 0x021fe20000004100 */
        /* <DEDUP_REMOVED lines=8> */
.L_x_40:
[----:B------:R-:W-:Y:S05]  /*2330*/  BSYNC B0 ;  /* 0x0000000000007941 */ /* 0x000fea0003800000 */
.L_x_39:
        /* <DEDUP_REMOVED lines=9> */
.L_x_42:
[----:B------:R-:W-:Y:S05]  /*23d0*/  BSYNC B0 ;  /* 0x0000000000007941 */ /* 0x000fea0003800000 */
.L_x_41:
        /* <DEDUP_REMOVED lines=10> */
.L_x_44:
[----:B------:R-:W-:Y:S05]  /*2480*/  BSYNC B0 ;  /* 0x0000000000007941 */ /* 0x000fea0003800000 */
.L_x_43:
        /* <DEDUP_REMOVED lines=10> */
.L_x_46:
[----:B------:R-:W-:Y:S05]  /*2530*/  BSYNC B0 ;  /* 0x0000000000007941 */ /* 0x000fea0003800000 */
.L_x_45:
        /* <DEDUP_REMOVED lines=9> */
.L_x_48:
[----:B------:R-:W-:Y:S05]  /*25d0*/  BSYNC B0 ;  /* 0x0000000000007941 */ /* 0x000fea0003800000 */
.L_x_47:
        /* <DEDUP_REMOVED lines=9> */
.L_x_50:
[----:B------:R-:W-:Y:S05]  /*2670*/  BSYNC B0 ;  /* 0x0000000000007941 */ /* 0x000fea0003800000 */
.L_x_49:
        /* <DEDUP_REMOVED lines=10> */
.L_x_52:
[----:B------:R-:W-:Y:S05]  /*2720*/  BSYNC B0 ;  /* 0x0000000000007941 */ /* 0x000fea0003800000 */
.L_x_51:
        /* <DEDUP_REMOVED lines=10> */
.L_x_54:
[----:B------:R-:W-:Y:S05]  /*27d0*/  BSYNC B0 ;  /* 0x0000000000007941 */ /* 0x000fea0003800000 */
.L_x_53:
        /* <DEDUP_REMOVED lines=9> */
.L_x_56:
[----:B------:R-:W-:Y:S05]  /*2870*/  BSYNC B0 ;  /* 0x0000000000007941 */ /* 0x000fea0003800000 */
.L_x_55:
        /* <DEDUP_REMOVED lines=9> */
.L_x_58:
[----:B------:R-:W-:Y:S05]  /*2910*/  BSYNC B0 ;  /* 0x0000000000007941 */ /* 0x000fea0003800000 */
.L_x_57:
        /* <DEDUP_REMOVED lines=10> */
.L_x_60:
[----:B------:R-:W-:Y:S05]  /*29c0*/  BSYNC B0 ;  /* 0x0000000000007941 */ /* 0x000fea0003800000 */
.L_x_59:
        /* <DEDUP_REMOVED lines=10> */
.L_x_62:
[----:B------:R-:W-:Y:S05]  /*2a70*/  BSYNC B0 ;  /* 0x0000000000007941 */ /* 0x000fea0003800000 */
.L_x_61:
        /* <DEDUP_REMOVED lines=9> */
.L_x_64:
[----:B------:R-:W-:Y:S05]  /*2b10*/  BSYNC B0 ;  /* 0x0000000000007941 */ /* 0x000fea0003800000 */
.L_x_63:
        /* <DEDUP_REMOVED lines=9> */
.L_x_66:
[----:B------:R-:W-:Y:S05]  /*2bb0*/  BSYNC B0 ;  /* 0x0000000000007941 */ /* 0x000fea0003800000 */
.L_x_65:
        /* <DEDUP_REMOVED lines=10> */
.L_x_68:
[----:B------:R-:W-:Y:S05]  /*2c60*/  BSYNC B0 ;  /* 0x0000000000007941 */ /* 0x000fea0003800000 */
.L_x_67:
        /* <DEDUP_REMOVED lines=10> */
.L_x_70:
[----:B------:R-:W-:Y:S05]  /*2d10*/  BSYNC B0 ;  /* 0x0000000000007941 */ /* 0x000fea0003800000 */
.L_x_69:
        /* <DEDUP_REMOVED lines=9> */
.L_x_72:
[----:B------:R-:W-:Y:S05]  /*2db0*/  BSYNC B0 ;  /* 0x0000000000007941 */ /* 0x000fea0003800000 */
.L_x_71:
        /* <DEDUP_REMOVED lines=9> */
.L_x_74:
[----:B------:R-:W-:Y:S05]  /*2e50*/  BSYNC B0 ;  /* 0x0000000000007941 */ /* 0x000fea0003800000 */
.L_x_73:
        /* <DEDUP_REMOVED lines=10> */
.L_x_76:
[----:B------:R-:W-:Y:S05]  /*2f00*/  BSYNC B0 ;  /* 0x0000000000007941 */ /* 0x000fea0003800000 */
.L_x_75:
[----:B-----5:R-:W-:Y:S01]  /*2f10*/  HADD2.F32 R3, -RZ, R16.H0_H0 ;  /* 0x20000010ff037230 */ /* 0x020fe20000004100 */
[----:B------:R-:W-:Y:S01]  /*2f20*/  ISETP.GT.AND P1, PT, R5, 0x39, PT ;  /* 0x000000390500780c */ /* 0x000fe20003f24270 */
[----:B0-----:R-:W-:Y:S01]  /*2f30*/  @P2 IMAD.MOV.U32 R4, RZ, RZ, R10 ;  /* 0x000000ffff042224 */ /* 0x001fe200078e000a */
[----:B------:R-:W-:Y:S01]  /*2f40*/  BSSY B0, `(.L_x_77) ;  /* 0x0000009000007945 */ /* 0x000fe20003800000 */
[----:B------:R-:W-:Y:S02]  /*2f50*/  @P2 IMAD.MOV.U32 R5, RZ, RZ, R11 ;  /* 0x000000ffff052224 */ /* 0x000fe400078e000b */
[----:B------:R-:W-:Y:S01]  /*2f60*/  FMUL R3, R3, R2 ;  /* 0x0000000203037220 */ /* 0x000fe20000400000 */
[----:B------:R-:W-:-:S03]  /*2f70*/  ISETP.GT.AND P3, PT, R7, RZ, P1 ;  /* 0x000000ff0700720c */ /* 0x000fc60000f64270 */
[----:B------:R-:W-:-:S05]  /*2f80*/  FFMA R3, R52, R0, R3 ;  /* 0x0000000034037223 */ /* 0x000fca0000000003 */
[----:B------:R-:W-:-:S05]  /*2f90*/  F2FP.F16.F32.PACK_AB R3, RZ, R3 ;  /* 0x00000003ff03723e */ /* 0x000fca00000000ff */
[----:B------:R0:W-:Y:S01]  /*2fa0*/  @P2 STG.E.U16 desc[UR12][R4.64+0x70], R3 ;  /* 0x0000700304002986 */ /* 0x0001e2000c10150c */
[----:B------:R-:W-:Y:S05]  /*2fb0*/  @!P3 BRA `(.L_x_78) ;  /* 0x000000000004b947 */ /* 0x000fea0003800000 */
[----:B------:R0:W5:Y:S02]  /*2fc0*/  LDG.E.LTC128B.U16 R16, desc[UR12][R12.64+0x72] ;  /* 0x0000720c0c107981 */ /* 0x000164000c1e1520 */
.L_x_78:
[----:B------:R-:W-:Y:S05]  /*2fd0*/  BSYNC B0 ;  /* 0x0000000000007941 */ /* 0x000fea0003800000 */
.L_x_77:
        /* <DEDUP_REMOVED lines=9> */
.L_x_80:
[----:B------:R-:W-:Y:S05]  /*3070*/  BSYNC B0 ;  /* 0x0000000000007941 */ /* 0x000fea0003800000 */
.L_x_79:
[----:B-----5:R-:W-:Y:S01]  /*3080*/  HADD2.F32 R3, -RZ, R16.H0_H0 ;  /* 0x20000010ff037230 */ /* 0x020fe20000004100 */
[----:B------:R-:W-:Y:S01]  /*3090*/  ISETP.GT.AND P1, PT, R7, 0x8, P1 ;  /* 0x000000080700780c */ /* 0x000fe20000f24270 */
[----:B0-----:R-:W-:Y:S01]  /*30a0*/  @P0 IMAD.MOV.U32 R4, RZ, RZ, R14 ;  /* 0x000000ffff040224 */ /* 0x001fe200078e000e */
[----:B------:R-:W-:Y:S01]  /*30b0*/  BSSY B0, `(.L_x_81) ;  /* 0x0000008000007945 */ /* 0x000fe20003800000 */
[----:B------:R-:W-:Y:S02]  /*30c0*/  @P0 IMAD.MOV.U32 R5, RZ, RZ, R15 ;  /* 0x000000ffff050224 */ /* 0x000fe400078e000f */
[----:B------:R-:W-:-:S04]  /*30d0*/  FMUL R3, R3, R2 ;  /* 0x0000000203037220 */ /* 0x000fc80000400000 */
[----:B------:R-:W-:-:S05]  /*30e0*/  FFMA R3, R54, R0, R3 ;  /* 0x0000000036037223 */ /* 0x000fca0000000003 */
[----:B------:R-:W-:-:S05]  /*30f0*/  F2FP.F16.F32.PACK_AB R3, RZ, R3 ;  /* 0x00000003ff03723e */ /* 0x000fca00000000ff */
[----:B------:R0:W-:Y:S01]  /*3100*/  @P0 STG.E.U16 desc[UR12][R4.64+0x70], R3 ;  /* 0x0000700304000986 */ /* 0x0001e2000c10150c */
[----:B------:R-:W-:Y:S05]  /*3110*/  @!P1 BRA `(.L_x_82) ;  /* 0x0000000000049947 */ /* 0x000fea0003800000 */
[----:B------:R0:W5:Y:S02]  /*3120*/  LDG.E.LTC128B.U16 R16, desc[UR12][R8.64+0x72] ;  /* 0x0000720c08107981 */ /* 0x000164000c1e1520 */
.L_x_82:
[----:B------:R-:W-:Y:S05]  /*3130*/  BSYNC B0 ;  /* 0x0000000000007941 */ /* 0x000fea0003800000 */
.L_x_81:
[----:B0----5:R-:W-:-:S05]  /*3140*/  HADD2.F32 R3, -RZ, R16.H0_H0 ;  /* 0x20000010ff037230 */ /* 0x021fca0000004100 */
[----:B------:R-:W-:-:S04]  /*3150*/  FMUL R2, R3, R2 ;  /* 0x0000000203027220 */ /* 0x000fc80000400000 */
[----:B------:R-:W-:Y:S01]  /*3160*/  FFMA R2, R55, R0, R2 ;  /* 0x0000000037027223 */ /* 0x000fe20000000002 */
[----:B------:R-:W-:Y:S06]  /*3170*/  @!P1 EXIT ;  /* 0x000000000000994d */ /* 0x000fec0003800000 */
[----:B------:R-:W-:-:S05]  /*3180*/  F2FP.F16.F32.PACK_AB R2, RZ, R2 ;  /* 0x00000002ff02723e */ /* 0x000fca00000000ff */
[----:B------:R-:W-:Y:S01]  /*3190*/  STG.E.U16 desc[UR12][R14.64+0x72], R2 ;  /* 0x000072020e007986 */ /* 0x000fe2000c10150c */
[----:B------:R-:W-:Y:S05]  /*31a0*/  EXIT ;  /* 0x000000000000794d */ /* 0x000fea0003800000 */
.L_x_22:
[----:B------:R-:W-:Y:S01]  /*31b0*/  ISETP.GT.AND P3, PT, R5, 0x1, PT ;  /* 0x000000010500780c */ /* 0x000fe20003f64270 */
[----:B------:R-:W-:Y:S01]  /*31c0*/  ULDC.64 UR4, c[0x0][0x5c8] ;  /* 0x0001720000047ab9 */ /* 0x000fe20000000a00 */
[-C--:B------:R-:W-:Y:S01]  /*31d0*/  FMUL R24, R24, R0.reuse ;  /* 0x0000000018187220 */ /* 0x080fe20000400000 */
[-C--:B------:R-:W-:Y:S01]  /*31e0*/  FMUL R25, R25, R0.reuse ;  /* 0x0000000019197220 */ /* 0x080fe20000400000 */
[----:B------:R-:W-:Y:S01]  /*31f0*/  ISETP.GT.AND P1, PT, R7, RZ, P3 ;  /* 0x000000ff0700720c */ /* 0x000fe20001f24270 */
[-C--:B------:R-:W-:Y:S01]  /*3200*/  FMUL R26, R26, R0.reuse ;  /* 0x000000001a1a7220 */ /* 0x080fe20000400000 */
[----:B------:R-:W-:Y:S01]  /*3210*/  LEA R2, P4, R58, UR4, 0x1 ;  /* 0x000000043a027c11 */ /* 0x000fe2000f8808ff */
[----:B------:R-:W-:Y:S01]  /*3220*/  FMUL R27, R27, R0 ;  /* 0x000000001b1b7220 */ /* 0x000fe20000400000 */
[----:B------:R-:W-:Y:S01]  /*3230*/  F2FP.F16.F32.PACK_AB R24, RZ, R24 ;  /* 0x00000018ff18723e */ /* 0x000fe200000000ff */
[-C--:B------:R-:W-:Y:S01]  /*3240*/  FMUL R28, R28, R0.reuse ;  /* 0x000000001c1c7220 */ /* 0x080fe20000400000 */
[----:B------:R-:W-:Y:S01]  /*3250*/  LEA.HI.X R3, R58, UR5, R13, 0x1, P4 ;  /* 0x000000053a037c11 */ /* 0x000fe2000a0f0c0d */
[-C--:B------:R-:W-:Y:S01]  /*3260*/  FMUL R29, R29, R0.reuse ;  /* 0x000000001d1d7220 */ /* 0x080fe20000400000 */
[----:B------:R-:W-:Y:S01]  /*3270*/  F2FP.F16.F32.PACK_AB R25, RZ, R25 ;  /* 0x00000019ff19723e */ /* 0x000fe200000000ff */
[-C--:B------:R-:W-:Y:S01]  /*3280*/  FMUL R30, R30, R0.reuse ;  /* 0x000000001e1e7220 */ /* 0x080fe20000400000 */
[----:B------:R-:W-:Y:S01]  /*3290*/  SHF.L.U64.HI R11, R9, 0x1, R8 ;  /* 0x00000001090b7819 */ /* 0x000fe20000010208 */
[----:B------:R-:W-:Y:S01]  /*32a0*/  @P2 STG.E.U16 desc[UR12][R2.64], R24 ;  /* 0x0000001802002986 */ /* 0x000fe2000c10150c */
[----:B------:R-:W-:Y:S01]  /*32b0*/  ISETP.GT.AND P2, PT, R7, 0x8, P0 ;  /* 0x000000080700780c */ /* 0x000fe20000744270 */
[----:B------:R-:W-:Y:S01]  /*32c0*/  FMUL R31, R31, R0 ;  /* 0x000000001f1f7220 */ /* 0x000fe20000400000 */
[----:B------:R-:W-:Y:S01]  /*32d0*/  LEA R8, P5, R9, R2, 0x1 ;  /* 0x0000000209087211 */ /* 0x000fe200078a08ff */
[----:B------:R-:W-:Y:S01]  /*32e0*/  @P1 STG.E.U16 desc[UR12][R2.64+0x2], R25 ;  /* 0x0000021902001986 */ /* 0x000fe2000c10150c */
[----:B------:R-:W-:Y:S01]  /*32f0*/  ISETP.GT.AND P1, PT, R5, 0x8, PT ;  /* 0x000000080500780c */ /* 0x000fe20003f24270 */
[-C--:B------:R-:W-:Y:S01]  /*3300*/  FMUL R32, R32, R0.reuse ;  /* 0x0000000020207220 */ /* 0x080fe20000400000 */
[----:B------:R-:W-:Y:S01]  /*3310*/  ISETP.GT.AND P3, PT, R7, 0x8, P3 ;  /* 0x000000080700780c */ /* 0x000fe20001f64270 */
[----:B------:R-:W-:Y:S01]  /*3320*/  IMAD.X R9, R11, 0x1, R3, P5 ;  /* 0x000000010b097824 */ /* 0x000fe200028e0603 */
[----:B------:R-:W-:Y:S01]  /*3330*/  ISETP.GT.AND P0, PT, R5, 0x9, PT ;  /* 0x000000090500780c */ /* 0x000fe20003f04270 */
[-C--:B------:R-:W-:Y:S01]  /*3340*/  FMUL R33, R33, R0.reuse ;  /* 0x0000000021217220 */ /* 0x080fe20000400000 */
[C---:B------:R-:W-:Y:S01]  /*3350*/  ISETP.GT.AND P4, PT, R7.reuse, RZ, P1 ;  /* 0x000000ff0700720c */ /* 0x040fe20000f84270 */
[-C--:B------:R-:W-:Y:S01]  /*3360*/  FMUL R34, R34, R0.reuse ;  /* 0x0000000022227220 */ /* 0x080fe20000400000 */
[----:B------:R-:W-:Y:S01]  /*3370*/  ISETP.GT.AND P5, PT, R7, RZ, P0 ;  /* 0x000000ff0700720c */ /* 0x000fe200007a4270 */
[----:B------:R-:W-:Y:S01]  /*3380*/  FMUL R35, R35, R0 ;  /* 0x0000000023237220 */ /* 0x000fe20000400000 */
[----:B------:R-:W-:Y:S01]  /*3390*/  F2FP.F16.F32.PACK_AB R26, RZ, R26 ;  /* 0x0000001aff1a723e */ /* 0x000fe200000000ff */
[-C--:B------:R-:W-:Y:S01]  /*33a0*/  FMUL R36, R36, R0.reuse ;  /* 0x0000000024247220 */ /* 0x080fe20000400000 */
[----:B------:R-:W-:Y:S01]  /*33b0*/  F2FP.F16.F32.PACK_AB R27, RZ, R27 ;  /* 0x0000001bff1b723e */ /* 0x000fe200000000ff */
[----:B------:R-:W-:Y:S01]  /*33c0*/  FMUL R37, R37, R0 ;  /* 0x0000000025257220 */ /* 0x000fe20000400000 */
[----:B------:R-:W-:Y:S01]  /*33d0*/  F2FP.F16.F32.PACK_AB R28, RZ, R28 ;  /* 0x0000001cff1c723e */ /* 0x000fe200000000ff */
[----:B------:R-:W-:Y:S01]  /*33e0*/  @P2 STG.E.U16 desc[UR12][R8.64], R26 ;  /* 0x0000001a08002986 */ /* 0x000fe2000c10150c */
[----:B------:R-:W-:Y:S01]  /*33f0*/  ISETP.GT.AND P1, PT, R7, 0x8, P1 ;  /* 0x000000080700780c */ /* 0x000fe20000f24270 */
[-C--:B------:R-:W-:Y:S01]  /*3400*/  FMUL R38, R38, R0.reuse ;  /* 0x0000000026267220 */ /* 0x080fe20000400000 */
[----:B------:R-:W-:Y:S01]  /*3410*/  F2FP.F16.F32.PACK_AB R29, RZ, R29 ;  /* 0x0000001dff1d723e */ /* 0x000fe200000000ff */
[----:B------:R-:W-:Y:S01]  /*3420*/  @P3 STG.E.U16 desc[UR12][R8.64+0x2], R27 ;  /* 0x0000021b08003986 */ /* 0x000fe2000c10150c */
[----:B------:R-:W-:Y:S01]  /*3430*/  ISETP.GT.AND P3, PT, R5, 0x10, PT ;  /* 0x000000100500780c */ /* 0x000fe20003f64270 */
[-C--:B------:R-:W-:Y:S01]  /*3440*/  FMUL R39, R39, R0.reuse ;  /* 0x0000000027277220 */ /* 0x080fe20000400000 */
[----:B------:R-:W-:Y:S01]  /*3450*/  ISETP.GT.AND P2, PT, R7, 0x8, P0 ;  /* 0x000000080700780c */ /* 0x000fe20000744270 */
[----:B------:R-:W-:Y:S01]  /*3460*/  @P4 STG.E.U16 desc[UR12][R2.64+0x10], R28 ;  /* 0x0000101c02004986 */ /* 0x000fe2000c10150c */
[----:B------:R-:W-:Y:S01]  /*3470*/  ISETP.GT.AND P0, PT, R5, 0x11, PT ;  /* 0x000000110500780c */ /* 0x000fe20003f04270 */
[-C--:B------:R-:W-:Y:S01]  /*3480*/  FMUL R40, R40, R0.reuse ;  /* 0x0000000028287220 */ /* 0x080fe20000400000 */
[C---:B------:R-:W-:Y:S01]  /*3490*/  ISETP.GT.AND P4, PT, R7.reuse, RZ, P3 ;  /* 0x000000ff0700720c */ /* 0x040fe20001f84270 */
[----:B------:R-:W-:Y:S01]  /*34a0*/  @P5 STG.E.U16 desc[UR12][R2.64+0x12], R29 ;  /* 0x0000121d02005986 */ /* 0x000fe2000c10150c */
        /* <DEDUP_REMOVED lines=28> */
[C---:B------:R-:W-:Y:S01]  /*3670*/  ISETP.GT.AND P1, PT, R7.reuse, 0x8, P2 ;  /* 0x000000080700780c */ /* 0x040fe20001724270 */
[-C--:B------:R-:W-:Y:S01]  /*3680*/  FMUL R50, R50, R0.reuse ;  /* 0x0000000032327220 */ /* 0x080fe20000400000 */
[----:B------:R-:W-:Y:S01]  /*3690*/  F2FP.F16.F32.PACK_AB R37, RZ, R37 ;  /* 0x00000025ff25723e */ /* 0x000fe200000000ff */
[----:B------:R-:W-:Y:S01]  /*36a0*/  @P0 STG.E.U16 desc[UR12][R8.64+0x22], R35 ;  /* 0x0000222308000986 */ /* 0x000fe2000c10150c */
[----:B------:R-:W-:Y:S01]  /*36b0*/  ISETP.GT.AND P2, PT, R7, 0x8, P3 ;  /* 0x000000080700780c */ /* 0x000fe20001f44270 */
[-C--:B------:R-:W-:Y:S01]  /*36c0*/  FMUL R51, R51, R0.reuse ;  /* 0x0000000033337220 */ /* 0x080fe20000400000 */
[C---:B------:R-:W-:Y:S01]  /*36d0*/  ISETP.GT.AND P3, PT, R5.reuse, 0x20, PT ;  /* 0x000000200500780c */ /* 0x040fe20003f64270 */
        /* <DEDUP_REMOVED lines=13> */
[----:B------:R-:W-:-:S02]  /*37b0*/  F2FP.F16.F32.PACK_AB R41, RZ, R41 ;  /* 0x00000029ff29723e */ /* 0x000fc400000000ff */
[C---:B------:R-:W-:Y:S01]  /*37c0*/  ISETP.GT.AND P1, PT, R7.reuse, 0x8, P3 ;  /* 0x000000080700780c */ /* 0x040fe20001f24270 */
[----:B------:R-:W-:Y:S01]  /*37d0*/  @P2 STG.E.U16 desc[UR12][R8.64+0x32], R39 ;  /* 0x0000322708002986 */ /* 0x000fe2000c10150c */
[----:B------:R-:W-:Y:S02]  /*37e0*/  ISETP.GT.AND P0, PT, R7, 0x8, P0 ;  /* 0x000000080700780c */ /* 0x000fe40000704270 */
[----:B------:R-:W-:Y:S01]  /*37f0*/  F2FP.F16.F32.PACK_AB R42, RZ, R42 ;  /* 0x0000002aff2a723e */ /* 0x000fe200000000ff */
[----:B------:R-:W-:Y:S01]  /*3800*/  @P4 STG.E.U16 desc[UR12][R2.64+0x40], R40 ;  /* 0x0000402802004986 */ /* 0x000fe2000c10150c */
[C---:B------:R-:W-:Y:S02]  /*3810*/  ISETP.GT.AND P4, PT, R5.reuse, 0x28, PT ;  /* 0x000000280500780c */ /* 0x040fe40003f84270 */
[----:B------:R-:W-:Y:S01]  /*3820*/  F2FP.F16.F32.PACK_AB R43, RZ, R43 ;  /* 0x0000002bff2b723e */ /* 0x000fe200000000ff */
[----:B------:R-:W-:Y:S01]  /*3830*/  @P5 STG.E.U16 desc[UR12][R2.64+0x42], R41 ;  /* 0x0000422902005986 */ /* 0x000fe2000c10150c */
[----:B------:R-:W-:-:S02]  /*3840*/  ISETP.GT.AND P5, PT, R5, 0x29, PT ;  /* 0x000000290500780c */ /* 0x000fc40003fa4270 */
[C---:B------:R-:W-:Y:S01]  /*3850*/  ISETP.GT.AND P2, PT, R7.reuse, RZ, P4 ;  /* 0x000000ff0700720c */ /* 0x040fe20002744270 */
[----:B------:R-:W-:Y:S01]  /*3860*/  @P1 STG.E.U16 desc[UR12][R8.64+0x40], R42 ;  /* 0x0000402a08001986 */ /* 0x000fe2000c10150c */
[C---:B------:R-:W-:Y:S02]  /*3870*/  ISETP.GT.AND P6, PT, R7.reuse, RZ, P5 ;  /* 0x000000ff0700720c */ /* 0x040fe40002fc4270 */
[----:B------:R-:W-:Y:S01]  /*3880*/  F2FP.F16.F32.PACK_AB R44, RZ, R44 ;  /* 0x0000002cff2c723e */ /* 0x000fe200000000ff */
[----:B------:R-:W-:Y:S01]  /*3890*/  @P0 STG.E.U16 desc[UR12][R8.64+0x42], R43 ;  /* 0x0000422b08000986 */ /* 0x000fe2000c10150c */
[----:B------:R-:W-:Y:S02]  /*38a0*/  ISETP.GT.AND P4, PT, R7, 0x8, P4 ;  /* 0x000000080700780c */ /* 0x000fe40002784270 */
[----:B------:R-:W-:Y:S02]  /*38b0*/  F2FP.F16.F32.PACK_AB R45, RZ, R45 ;  /* 0x0000002dff2d723e */ /* 0x000fe400000000ff */
[----:B------:R-:W-:-:S02]  /*38c0*/  ISETP.GT.AND P3, PT, R5, 0x30, PT ;  /* 0x000000300500780c */ /* 0x000fc40003f64270 */
[C---:B------:R-:W-:Y:S01]  /*38d0*/  ISETP.GT.AND P1, PT, R5.reuse, 0x38, PT ;  /* 0x000000380500780c */ /* 0x040fe20003f24270 */
[----:B------:R-:W-:Y:S01]  /*38e0*/  @P2 STG.E.U16 desc[UR12][R2.64+0x50], R44 ;  /* 0x0000502c02002986 */ /* 0x000fe2000c10150c */
[C---:B------:R-:W-:Y:S02]  /*38f0*/  ISETP.GT.AND P2, PT, R5.reuse, 0x31, PT ;  /* 0x000000310500780c */ /* 0x040fe40003f44270 */
[----:B------:R-:W-:Y:S01]  /*3900*/  ISETP.GT.AND P0, PT, R5, 0x39, PT ;  /* 0x000000390500780c */ /* 0x000fe20003f04270 */
[----:B------:R-:W-:Y:S01]  /*3910*/  @P6 STG.E.U16 desc[UR12][R2.64+0x52], R45 ;  /* 0x0000522d02006986 */ /* 0x000fe2000c10150c */
[C---:B------:R-:W-:Y:S01]  /*3920*/  ISETP.GT.AND P6, PT, R7.reuse, 0x8, P5 ;  /* 0x000000080700780c */ /* 0x040fe20002fc4270 */
[----:B------:R-:W-:Y:S01]  /*3930*/  @P4 IMAD.MOV.U32 R4, RZ, RZ, R8 ;  /* 0x000000ffff044224 */ /* 0x000fe200078e0008 */
[----:B------:R-:W-:Y:S01]  /*3940*/  F2FP.F16.F32.PACK_AB R46, RZ, R46 ;  /* 0x0000002eff2e723e */ /* 0x000fe200000000ff */
[----:B------:R-:W-:Y:S01]  /*3950*/  @P4 IMAD.MOV.U32 R5, RZ, RZ, R9 ;  /* 0x000000ffff054224 */ /* 0x000fe200078e0009 */
[----:B------:R-:W-:-:S02]  /*3960*/  ISETP.GT.AND P5, PT, R7, RZ, P3 ;  /* 0x000000ff0700720c */ /* 0x000fc40001fa4270 */
[C---:B------:R-:W-:Y:S02]  /*3970*/  ISETP.GT.AND P3, PT, R7.reuse, 0x8, P3 ;  /* 0x000000080700780c */ /* 0x040fe40001f64270 */
[----:B------:R0:W-:Y:S01]  /*3980*/  @P4 STG.E.U16 desc[UR12][R4.64+0x50], R46 ;  /* 0x0000502e04004986 */ /* 0x0001e2000c10150c */
[C---:B------:R-:W-:Y:S02]  /*3990*/  ISETP.GT.AND P4, PT, R7.reuse, RZ, P2 ;  /* 0x000000ff0700720c */ /* 0x040fe40001784270 */
[----:B------:R-:W-:Y:S02]  /*39a0*/  F2FP.F16.F32.PACK_AB R47, RZ, R47 ;  /* 0x0000002fff2f723e */ /* 0x000fe400000000ff */
[----:B------:R-:W-:Y:S02]  /*39b0*/  F2FP.F16.F32.PACK_AB R48, RZ, R48 ;  /* 0x00000030ff30723e */ /* 0x000fe400000000ff */
[----:B------:R-:W-:Y:S02]  /*39c0*/  ISETP.GT.AND P2, PT, R7, 0x8, P2 ;  /* 0x000000080700780c */ /* 0x000fe40001744270 */
[----:B------:R-:W-:-:S02]  /*39d0*/  F2FP.F16.F32.PACK_AB R49, RZ, R49 ;  /* 0x00000031ff31723e */ /* 0x000fc400000000ff */
[----:B------:R-:W-:Y:S01]  /*39e0*/  F2FP.F16.F32.PACK_AB R50, RZ, R50 ;  /* 0x00000032ff32723e */ /* 0x000fe200000000ff */
[----:B0-----:R-:W-:Y:S01]  /*39f0*/  @P6 IMAD.MOV.U32 R4, RZ, RZ, R8 ;  /* 0x000000ffff046224 */ /* 0x001fe200078e0008 */
[----:B------:R-:W-:Y:S01]  /*3a00*/  F2FP.F16.F32.PACK_AB R51, RZ, R51 ;  /* 0x00000033ff33723e */ /* 0x000fe200000000ff */
[----:B------:R-:W-:Y:S01]  /*3a10*/  @P6 IMAD.MOV.U32 R5, RZ, RZ, R9 ;  /* 0x000000ffff056224 */ /* 0x000fe200078e0009 */
[----:B------:R-:W-:Y:S02]  /*3a20*/  F2FP.F16.F32.PACK_AB R52, RZ, R52 ;  /* 0x00000034ff34723e */ /* 0x000fe400000000ff */
[----:B------:R-:W-:Y:S02]  /*3a30*/  F2FP.F16.F32.PACK_AB R53, RZ, R53 ;  /* 0x00000035ff35723e */ /* 0x000fe400000000ff */
[----:B------:R0:W-:Y:S01]  /*3a40*/  @P6 STG.E.U16 desc[UR12][R4.64+0x52], R47 ;  /* 0x0000522f04006986 */ /* 0x0001e2000c10150c */
[C---:B------:R-:W-:Y:S02]  /*3a50*/  ISETP.GT.AND P6, PT, R7.reuse, RZ, P0 ;  /* 0x000000ff0700720c */ /* 0x040fe400007c4270 */
[C---:B------:R-:W-:Y:S01]  /*3a60*/  ISETP.GT.AND P0, PT, R7.reuse, 0x8, P0 ;  /* 0x000000080700780c */ /* 0x040fe20000704270 */
[----:B------:R-:W-:Y:S01]  /*3a70*/  @P5 STG.E.U16 desc[UR12][R2.64+0x60], R48 ;  /* 0x0000603002005986 */ /* 0x000fe2000c10150c */
[----:B------:R-:W-:-:S02]  /*3a80*/  ISETP.GT.AND P5, PT, R7, RZ, P1 ;  /* 0x000000ff0700720c */ /* 0x000fc40000fa4270 */
[----:B------:R-:W-:Y:S01]  /*3a90*/  ISETP.GT.AND P1, PT, R7, 0x8, P1 ;  /* 0x000000080700780c */ /* 0x000fe20000f24270 */
[----:B------:R-:W-:Y:S01]  /*3aa0*/  @P4 STG.E.U16 desc[UR12][R2.64+0x62], R49 ;  /* 0x0000623102004986 */ /* 0x000fe2000c10150c */
[----:B------:R-:W-:Y:S01]  /*3ab0*/  F2FP.F16.F32.PACK_AB R54, RZ, R54 ;  /* 0x00000036ff36723e */ /* 0x000fe200000000ff */
[----:B0-----:R-:W-:Y:S02]  /*3ac0*/  @P3 IMAD.MOV.U32 R4, RZ, RZ, R8 ;  /* 0x000000ffff043224 */ /* 0x001fe400078e0008 */
[----:B------:R-:W-:-:S05]  /*3ad0*/  @P3 IMAD.MOV.U32 R5, RZ, RZ, R9 ;  /* 0x000000ffff053224 */ /* 0x000fca00078e0009 */
[----:B------:R0:W-:Y:S02]  /*3ae0*/  @P3 STG.E.U16 desc[UR12][R4.64+0x60], R50 ;  /* 0x0000603204003986 */ /* 0x0001e4000c10150c */
[----:B0-----:R-:W-:Y:S02]  /*3af0*/  @P2 IMAD.MOV.U32 R4, RZ, RZ, R8 ;  /* 0x000000ffff042224 */ /* 0x001fe400078e0008 */
[----:B------:R-:W-:-:S05]  /*3b00*/  @P2 IMAD.MOV.U32 R5, RZ, RZ, R9 ;  /* 0x000000ffff052224 */ /* 0x000fca00078e0009 */
[----:B------:R-:W-:Y:S04]  /*3b10*/  @P2 STG.E.U16 desc[UR12][R4.64+0x62], R51 ;  /* 0x0000623304002986 */ /* 0x000fe8000c10150c */
[----:B------:R-:W-:Y:S04]  /*3b20*/  @P5 STG.E.U16 desc[UR12][R2.64+0x70], R52 ;  /* 0x0000703402005986 */ /* 0x000fe8000c10150c */
[----:B------:R0:W-:Y:S02]  /*3b30*/  @P6 STG.E.U16 desc[UR12][R2.64+0x72], R53 ;  /* 0x0000723502006986 */ /* 0x0001e4000c10150c */
[----:B0-----:R-:W-:-:S02]  /*3b40*/  @P1 IMAD.MOV.U32 R2, RZ, RZ, R8 ;  /* 0x000000ffff021224 */ /* 0x001fc400078e0008 */
[----:B------:R-:W-:-:S05]  /*3b50*/  @P1 IMAD.MOV.U32 R3, RZ, RZ, R9 ;  /* 0x000000ffff031224 */ /* 0x000fca00078e0009 */
[----:B------:R0:W-:Y:S01]  /*3b60*/  @P1 STG.E.U16 desc[UR12][R2.64+0x70], R54 ;  /* 0x0000703602001986 */ /* 0x0001e2000c10150c */
[----:B------:R-:W-:Y:S05]  /*3b70*/  @!P0 EXIT ;  /* 0x000000000000894d */ /* 0x000fea0003800000 */
[----:B------:R-:W-:-:S05]  /*3b80*/  F2FP.F16.F32.PACK_AB R0, RZ, R0 ;  /* 0x00000000ff00723e */ /* 0x000fca00000000ff */
[----:B------:R-:W-:Y:S01]  /*3b90*/  STG.E.U16 desc[UR12][R8.64+0x72], R0 ;  /* 0x0000720008007986 */ /* 0x000fe2000c10150c */
[----:B------:R-:W-:Y:S05]  /*3ba0*/  EXIT ;  /* 0x000000000000794d */ /* 0x000fea0003800000 */
.L_x_10:
[----:B------:R-:W-:-:S13]  /*3bb0*/  ISETP.NE.AND P0, PT, R9, RZ, PT ;  /* 0x000000ff0900720c */ /* 0x000fda0003f05270 */
[----:B------:R-:W-:Y:S05]  /*3bc0*/  @P0 EXIT ;  /* 0x000000000000094d */ /* 0x000fea0003800000 */
[----:B------:R-:W-:Y:S01]  /*3bd0*/  ELECT P0, URZ, PT ;  /* 0x00000000003f782f */ /* 0x000fe20003800000 */
[----:B------:R-:W-:-:S12]  /*3be0*/  BSSY B0, `(.L_x_83) ;  /* 0x000005c000007945 */ /* 0x000fd80003800000 */
[----:B------:R-:W-:Y:S05]  /*3bf0*/  @!P0 BRA `(.L_x_84) ;  /* 0x0000000400688947 */ /* 0x000fea0003800000 */
[----:B------:R-:W-:Y:S02]  /*3c00*/  ISETP.GE.AND P0, PT, R15, 0x1, PT ;  /* 0x000000010f00780c */ /* 0x000fe40003f06270 */
[----:B-----5:R-:W-:-:S04]  /*3c10*/  SHF.R.S32.HI R0, RZ, 0x1f, R5 ;  /* 0x0000001fff007819 */ /* 0x020fc80000011405 */
[----:B------:R-:W-:-:S07]  /*3c20*/  LEA.HI R0, R0, R5, RZ, 0x7 ;  /* 0x0000000500007211 */ /* 0x000fce00078f38ff */
[----:B------:R-:W-:Y:S05]  /*3c30*/  @!P0 BRA `(.L_x_84) ;  /* 0x0000000400588947 */ /* 0x000fea0003800000 */
[----:B------:R-:W0:Y:S01]  /*3c40*/  S2R R10, SR_CTAID.X ;  /* 0x00000000000a7919 */ /* 0x000e220000002500 */
[----:B------:R-:W1:Y:S01]  /*3c50*/  LDC.64 R8, c[0x0][0x4d8] ;  /* 0x00013600ff087b82 */ /* 0x000e620000000a00 */
[----:B------:R-:W-:Y:S01]  /*3c60*/  LOP3.LUT R0, R0, 0xffffff80, RZ, 0xc0, !PT ;  /* 0xffffff8000007812 */ /* 0x000fe200078ec0ff */
[----:B------:R-:W-:Y:S01]  /*3c70*/  ULDC.64 UR4, c[0x0][0x4b0] ;  /* 0x00012c0000047ab9 */ /* 0x000fe20000000a00 */
[----:B------:R-:W-:Y:S01]  /*3c80*/  LOP3.LUT P0, RZ, R5, 0x1f, RZ, 0xc0, !PT ;  /* 0x0000001f05ff7812 */ /* 0x000fe2000780c0ff */
[----:B------:R-:W-:Y:S01]  /*3c90*/  IMAD.SHL.U32 R6, R6, 0x40, RZ ;  /* 0x0000004006067824 */ /* 0x000fe200078e00ff */
[----:B------:R-:W-:Y:S01]  /*3ca0*/  LOP3.LUT R12, R3, 0x2, RZ, 0xfc, !PT ;  /* 0x00000002030c7812 */ /* 0x000fe200078efcff */
[----:B------:R-:W-:Y:S02]  /*3cb0*/  IMAD.IADD R0, R5, 0x1, -R0 ;  /* 0x0000000105007824 */ /* 0x000fe400078e0a00 */
[----:B------:R-:W-:Y:S02]  /*3cc0*/  VIADD R14, R7, 0x1 ;  /* 0x00000001070e7836 */ /* 0x000fe40000000000 */
[----:B------:R-:W-:Y:S01]  /*3cd0*/  IMAD.MOV.U32 R13, RZ, RZ, RZ ;  /* 0x000000ffff0d7224 */ /* 0x000fe200078e00ff */
[C---:B------:R-:W-:Y:S01]  /*3ce0*/  ISETP.NE.AND P2, PT, R0.reuse, RZ, PT ;  /* 0x000000ff0000720c */ /* 0x040fe20003f45270 */
[----:B------:R-:W-:Y:S01]  /*3cf0*/  IMAD.MOV.U32 R2, RZ, RZ, RZ ;  /* 0x000000ffff027224 */ /* 0x000fe200078e00ff */
[----:B------:R-:W-:Y:S01]  /*3d00*/  ISETP.NE.OR P0, PT, R0, RZ, !P0 ;  /* 0x000000ff0000720c */ /* 0x000fe20004705670 */
[----:B------:R-:W-:-:S02]  /*3d10*/  IMAD.MOV.U32 R0, RZ, RZ, 0x1 ;  /* 0x00000001ff007424 */ /* 0x000fc400078e00ff */
[----:B-1----:R-:W-:Y:S02]  /*3d20*/  IMAD R8, R23, UR4, R8 ;  /* 0x0000000417087c24 */ /* 0x002fe4000f8e0208 */
[----:B------:R-:W-:Y:S02]  /*3d30*/  IMAD R9, R4, UR5, R9 ;  /* 0x0000000504097c24 */ /* 0x000fe4000f8e0209 */
[----:B0-----:R-:W-:-:S07]  /*3d40*/  IMAD.SHL.U32 R10, R10, 0x40, RZ ;  /* 0x000000400a0a7824 */ /* 0x001fce00078e00ff */
.L_x_88:
[----:B------:R-:W0:Y:S01]  /*3d50*/  S2R R5, SR_CgaCtaId ;  /* 0x0000000000057919 */ /* 0x000e220000008800 */
[----:B------:R-:W-:-:S04]  /*3d60*/  MOV R4, 0x400 ;  /* 0x0000040000047802 */ /* 0x000fc80000000f00 */
[----:B0-----:R-:W-:Y:S02]  /*3d70*/  LEA R11, R5, R4, 0x18 ;  /* 0x00000004050b7211 */ /* 0x001fe400078ec0ff */
[----:B------:R-:W-:-:S03]  /*3d80*/  SHF.L.U32 R4, R0, 0x1f, RZ ;  /* 0x0000001f00047819 */ /* 0x000fc600000006ff */
[----:B------:R-:W-:-:S07]  /*3d90*/  IMAD R5, R2, 0x8, R11 ;  /* 0x0000000802057824 */ /* 0x000fce00078e020b */
.L_x_85:
[----:B0-----:R0:W1:Y:S02]  /*3da0*/  SYNCS.PHASECHK.TRANS64.TRYWAIT P1, [R5+URZ+0x38070], R4 ;  /* 0x03807004050075a7 */ /* 0x001064000802017f */
[----:B-1----:R-:W-:Y:S05]  /*3db0*/  @!P1 NANOSLEEP.SYNCS 0x989680 ;  /* 0x009896800000995d */ /* 0x002fea0003900000 */
[----:B------:R-:W1:Y:S02]  /*3dc0*/  @!P1 SYNCS.PHASECHK.TRANS64 P1, [R5+URZ+0x38070], R4 ;  /* 0x03807004050095a7 */ /* 0x000e64000802007f */
[----:B-1----:R-:W-:Y:S05]  /*3dd0*/  @!P1 BRA `(.L_x_85) ;  /* 0xfffffffc00f09947 */ /* 0x002fea000383ffff */
[----:B0-----:R-:W0:Y:S02]  /*3de0*/  @!P2 LDC R4, c[0x0][0x500] ;  /* 0x00014000ff04ab82 */ /* 0x001e240000000800 */
[----:B0-----:R0:W-:Y:S02]  /*3df0*/  @!P2 SYNCS.ARRIVE.TRANS64 RZ, [R5+URZ+0x38000], R4 ;  /* 0x0380000405ffa9a7 */ /* 0x0011e4000800003f */
[----:B0-----:R-:W-:-:S04]  /*3e00*/  PRMT R4, R12, 0x9910, RZ ;  /* 0x000099100c047816 */ /* 0x001fc800000000ff */
[----:B------:R-:W-:-:S13]  /*3e10*/  ISETP.NE.AND P1, PT, R4, 0x2, PT ;  /* 0x000000020400780c */ /* 0x000fda0003f25270 */
[----:B------:R-:W-:Y:S05]  /*3e20*/  @P1 BRA `(.L_x_86) ;  /* 0x0000000000041947 */ /* 0x000fea0003800000 */
[----:B------:R-:W-:Y:S01]  /*3e30*/  BPT.TRAP 0x1 ;  /* 0x000000040000795c */ /* 0x000fe20000300000 */
.L_x_86:
[----:B------:R-:W-:Y:S05]  /*3e40*/  @P0 BRA `(.L_x_87) ;  /* 0x0000000000040947 */ /* 0x000fea0003800000 */
[----:B------:R-:W-:Y:S01]  /*3e50*/  BPT.TRAP 0x1 ;  /* 0x000000040000795c */ /* 0x000fe20000300000 */
.L_x_87:
[----:B------:R-:W-:Y:S01]  /*3e60*/  ULDC UR6, c[0x0][0x48c] ;  /* 0x0001230000067ab9 */ /* 0x000fe20000000800 */
[----:B------:R-:W-:Y:S01]  /*3e70*/  R2UR UR11, R13 ;  /* 0x000000000d0b72ca */ /* 0x000fe200000e0000 */
[----:B------:R-:W-:Y:S01]  /*3e80*/  UISETP.NE.AND UP1, UPT, UR6, 0x1, UPT ;  /* 0x000000010600788c */ /* 0x000fe2000bf25270 */
[----:B------:R-:W-:Y:S01]  /*3e90*/  R2UR UR15, R11 ;  /* 0x000000000b0f72ca */ /* 0x000fe200000e0000 */
[----:B------:R-:W-:Y:S01]  /*3ea0*/  ULDC UR12, c[0x0][0x498] ;  /* 0x00012600000c7ab9 */ /* 0x000fe20000000800 */
[----:B------:R-:W-:Y:S01]  /*3eb0*/  R2UR UR18, R5 ;  /* 0x00000000051272ca */ /* 0x000fe200000e0000 */
[----:B------:R-:W-:Y:S01]  /*3ec0*/  UISETP.NE.AND UP0, UPT, UR12, 0x1, UPT ;  /* 0x000000010c00788c */ /* 0x000fe2000bf05270 */
[----:B------:R-:W-:Y:S01]  /*3ed0*/  R2UR UR13, R2 ;  /* 0x00000000020d72ca */ /* 0x000fe200000e0000 */
[----:B------:R-:W-:Y:S01]  /*3ee0*/  UIADD3 UR10, -UR6, URZ, URZ ;  /* 0x0000003f060a7290 */ /* 0x000fe2000fffe13f */
[C---:B------:R-:W-:Y:S01]  /*3ef0*/  R2UR UR7, R13.reuse ;  /* 0x000000000d0772ca */ /* 0x040fe200000e0000 */
[----:B------:R-:W-:Y:S01]  /*3f00*/  VIADD R14, R14, 0xffffffff ;  /* 0xffffffff0e0e7836 */ /* 0x000fe20000000000 */
[----:B------:R-:W-:Y:S01]  /*3f10*/  PRMT R4, R8, 0x40, R9 ;  /* 0x0000004008047816 */ /* 0x000fe20000000009 */
[----:B------:R-:W-:Y:S01]  /*3f20*/  ULDC.64 UR22, c[0x0][0x198] ;  /* 0x0000660000167ab9 */ /* 0x000fe20000000a00 */
[----:B------:R-:W-:Y:S01]  /*3f30*/  @UP1 ULDC.64 UR8, c[0x0][0x490] ;  /* 0x0001240000081ab9 */ /* 0x000fe20000000a00 */
[----:B------:R-:W-:Y:S01]  /*3f40*/  ULDC.64 UR16, c[0x0][0x4b8] ;  /* 0x00012e0000107ab9 */ /* 0x000fe20000000a00 */
[----:B------:R-:W-:Y:S01]  /*3f50*/  UIMAD.WIDE.U32 UR4, UR11, UR8, URZ ;  /* 0x000000080b0472a5 */ /* 0x000fe2000f8e003f */
[----:B------:R-:W-:Y:S01]  /*3f60*/  ISETP.GT.AND P3, PT, R14, 0x1, PT ;  /* 0x000000010e00780c */ /* 0x000fe20003f64270 */
[----:B------:R-:W-:Y:S01]  /*3f70*/  @UP0 ULDC UR6, c[0x0][0x4a0] ;  /* 0x0001280000060ab9 */ /* 0x000fe20000000800 */
[----:B------:R-:W-:Y:S01]  /*3f80*/  @UP0 ULDC UR8, c[0x0][0x49c] ;  /* 0x0001270000080ab9 */ /* 0x000fe20000000800 */
[----:B------:R-:W-:Y:S01]  /*3f90*/  @UP1 USHF.R.U32.HI UR11, URZ, UR9, UR5 ;  /* 0x000000093f0b1299 */ /* 0x000fe20008011605 */
[----:B------:R-:W-:Y:S01]  /*3fa0*/  VIADD R2, R2, 0x1 ;  /* 0x0000000102027836 */ /* 0x000fe20000000000 */
[----:B------:R-:W-:Y:S01]  /*3fb0*/  ULEA UR4, UR13, UR15, 0xd ;  /* 0x0000000f0d047291 */ /* 0x000fe2000f8e683f */
[----:B------:R-:W-:Y:S01]  /*3fc0*/  VIADD R13, R13, 0x40 ;  /* 0x000000400d0d7836 */ /* 0x000fe20000000000 */
[----:B------:R-:W-:-:S02]  /*3fd0*/  UIMAD.WIDE.U32 UR8, UR11, UR8, URZ ;  /* 0x000000080b0872a5 */ /* 0x000fc4000f8e003f */
[----:B------:R-:W-:Y:S01]  /*3fe0*/  UIADD3 UR5, UR18, 0x38000, URZ ;  /* 0x0003800012057890 */ /* 0x000fe2000fffe03f */
[----:B------:R-:W-:Y:S01]  /*3ff0*/  R2UR UR18, R4 ;  /* 0x00000000041272ca */ /* 0x000fe200000e0000 */
[----:B------:R-:W-:Y:S01]  /*4000*/  UMOV UR13, UR11 ;  /* 0x0000000b000d7c82 */ /* 0x000fe20008000000 */
[----:B------:R-:W-:Y:S01]  /*4010*/  @UP0 USHF.R.U32.HI UR13, URZ, UR6, UR9 ;  /* 0x000000063f0d0299 */ /* 0x000fe20008011609 */
[----:B------:R-:W-:Y:S01]  /*4020*/  R2UR UR6, R10 ;  /* 0x000000000a0672ca */ /* 0x000fe200000e0000 */
[----:B------:R-:W-:Y:S01]  /*4030*/  UIADD3 UR14, UP1, UR22, 0xf0, URZ ;  /* 0x000000f0160e7890 */ /* 0x000fe2000ff3e03f */
[----:B------:R-:W-:Y:S01]  /*4040*/  ISETP.NE.AND P1, PT, R2, 0xe, PT ;  /* 0x0000000e0200780c */ /* 0x000fe20003f25270 */
[----:B------:R-:W-:Y:S02]  /*4050*/  UIADD3 UR8, -UR13, URZ, URZ ;  /* 0x0000003f0d087290 */ /* 0x000fe4000fffe13f */
[----:B------:R-:W-:Y:S01]  /*4060*/  UIMAD UR9, UR11, UR10, UR7 ;  /* 0x0000000a0b0972a4 */ /* 0x000fe2000f8e0207 */
[----:B------:R-:W-:Y:S01]  /*4070*/  R2UR UR10, R6 ;  /* 0x00000000060a72ca */ /* 0x000fe200000e0000 */
[----:B------:R-:W-:Y:S01]  /*4080*/  UIADD3 UR22, UP2, UR22, 0x1f0, URZ ;  /* 0x000001f016167890 */ /* 0x000fe2000ff5e03f */
[----:B------:R-:W-:Y:S01]  /*4090*/  SEL R5, RZ, 0x1, P1 ;  /* 0x00000001ff057807 */ /* 0x000fe20000800000 */
[----:B------:R-:W-:Y:S01]  /*40a0*/  UIMAD UR12, UR12, UR8, UR11 ;  /* 0x000000080c0c72a4 */ /* 0x000fe2000f8e020b */
[----:B------:R-:W-:Y:S01]  /*40b0*/  SEL R2, R2, RZ, P1 ;  /* 0x000000ff02027207 */ /* 0x000fe20000800000 */
[----:B------:R-:W-:Y:S01]  /*40c0*/  ULDC.64 UR20, c[0x0][0x4d0] ;  /* 0x0001340000147ab9 */ /* 0x000fe20000000a00 */
[----:B------:R-:W-:Y:S01]  /*40d0*/  UIADD3.X UR15, URZ, UR23, URZ, UP1, !UPT ;  /* 0x000000173f0f7290 */ /* 0x000fe20008ffe43f */
[----:B------:R-:W-:Y:S01]  /*40e0*/  LOP3.LUT R0, R0, R5, RZ, 0x3c, !PT ;  /* 0x0000000500007212 */ /* 0x000fe200078e3cff */
[----:B------:R-:W-:-:S02]  /*40f0*/  UIADD3 UR8, UR4, 0x1c000, URZ ;  /* 0x0001c00004087890 */ /* 0x000fc4000fffe03f */
[----:B------:R-:W-:Y:S02]  /*4100*/  UIMAD UR11, UR9, UR16, UR20 ;  /* 0x00000010090b72a4 */ /* 0x000fe4000f8e0214 */
[----:B------:R-:W-:Y:S02]  /*4110*/  UIMAD UR12, UR12, UR17, UR21 ;  /* 0x000000110c0c72a4 */ /* 0x000fe4000f8e0215 */
[----:B------:R-:W-:Y:S02]  /*4120*/  UIADD3.X UR23, URZ, UR23, URZ, UP2, !UPT ;  /* 0x000000173f177290 */ /* 0x000fe400097fe43f */
[----:B------:R-:W-:Y:S01]  /*4130*/  UPRMT UR18, UR18, 0x5410, URZ ;  /* 0x0000541012127896 */ /* 0x000fe2000800003f */
[----:B------:R-:W-:Y:S01]  /*4140*/  UMOV UR16, 0x0 ;  /* 0x0000000000107882 */ /* 0x000fe20000000000 */
[----:B------:R-:W-:Y:S01]  /*4150*/  UMOV UR17, 0x10000000 ;  /* 0x1000000000117882 */ /* 0x000fe20000000000 */
[----:B------:R-:W-:Y:S01]  /*4160*/  UMOV UR9, UR5 ;  /* 0x0000000500097c82 */ /* 0x000fe20008000000 */
[----:B------:R0:W-:Y:S05]  /*4170*/  UTMALDG.2D [UR4], [UR14], desc[UR16] ;  /* 0x000010040e0075b4 */ /* 0x0001ea0008009000 */
[----:B------:R0:W-:Y:S02]  /*4180*/  UTMALDG.4D.IM2COL [UR8], [UR22], UR18 ;  /* 0x00000008160073b4 */ /* 0x0001e40008058012 */
[----:B0-----:R-:W-:Y:S05]  /*4190*/  @P3 BRA `(.L_x_88) ;  /* 0xfffffff800ec3947 */ /* 0x001fea000383ffff */
.L_x_84:
[----:B------:R-:W-:Y:S05]  /*41a0*/  BSYNC B0 ;  /* 0x0000000000007941 */ /* 0x000fea0003800000 */
.L_x_83:
[----:B------:R-:W-:Y:S01]  /*41b0*/  ISETP.GE.U32.AND P0, PT, R7, 0xe, PT ;  /* 0x0000000e0700780c */ /* 0x000fe20003f06070 */
[----:B------:R-:W-:-:S12]  /*41c0*/  IMAD.MOV.U32 R4, RZ, RZ, 0x1 ;  /* 0x00000001ff047424 */ /* 0x000fd800078e00ff */
[----:B------:R-:W-:Y:S05]  /*41d0*/  @!P0 BRA `(.L_x_89) ;  /* 0x00000000001c8947 */ /* 0x000fea0003800000 */
[----:B------:R-:W-:-:S05]  /*41e0*/  SHF.R.U32.HI R4, RZ, 0x1, R7 ;  /* 0x00000001ff047819 */ /* 0x000fca0000011607 */
[----:B------:R-:W-:-:S05]  /*41f0*/  IMAD.WIDE.U32 R4, R4, -0x6db6db6d, RZ ;  /* 0x9249249304047825 */ /* 0x000fca00078e00ff */
[----:B-----5:R-:W-:-:S04]  /*4200*/  SHF.R.U32.HI R0, RZ, 0x2, R5 ;  /* 0x00000002ff007819 */ /* 0x020fc80000011605 */
[----:B------:R-:W-:-:S04]  /*4210*/  LOP3.LUT R0, R0, 0x1, RZ, 0xc0, !PT ;  /* 0x0000000100007812 */ /* 0x000fc800078ec0ff */
[----:B------:R-:W-:-:S04]  /*4220*/  ISETP.NE.U32.AND P0, PT, R0, 0x1, PT ;  /* 0x000000010000780c */ /* 0x000fc80003f05070 */
[----:B------:R-:W-:-:S04]  /*4230*/  ISETP.NE.U32.AND.EX P0, PT, RZ, RZ, PT, P0 ;  /* 0x000000ffff00720c */ /* 0x000fc80003f05100 */
[----:B------:R-:W-:-:S09]  /*4240*/  SEL R4, RZ, 0x1, !P0 ;  /* 0x00000001ff047807 */ /* 0x000fd20004000000 */
.L_x_89:
[----:B------:R-:W-:Y:S05]  /*4250*/  WARPSYNC.ALL ;  /* 0x0000000000007948 */ /* 0x000fea0003800000 */
[----:B------:R-:W-:-:S13]  /*4260*/  ELECT P0, URZ, PT ;  /* 0x00000000003f782f */ /* 0x000fda0003800000 */
[----:B------:R-:W-:Y:S05]  /*4270*/  @!P0 EXIT ;  /* 0x000000000000894d */ /* 0x000fea0003800000 */
[----:B------:R-:W-:-:S04]  /*4280*/  LOP3.LUT R3, R3, 0x2, RZ, 0xfc, !PT ;  /* 0x0000000203037812 */ /* 0x000fc800078efcff */
[----:B------:R-:W-:-:S13]  /*4290*/  ISETP.NE.AND P0, PT, R3, 0x3, PT ;  /* 0x000000030300780c */ /* 0x000fda0003f05270 */
[----:B------:R-:W-:Y:S05]  /*42a0*/  @!P0 BRA `(.L_x_90) ;  /* 0x0000000000048947 */ /* 0x000fea0003800000 */
[----:B------:R-:W-:Y:S01]  /*42b0*/  BPT.TRAP 0x1 ;  /* 0x000000040000795c */ /* 0x000fe20000300000 */
.L_x_90:
[----:B------:R-:W0:Y:S01]  /*42c0*/  S2R R5, SR_CgaCtaId ;  /* 0x0000000000057919 */ /* 0x000e220000008800 */
[----:B-----5:R-:W-:Y:S02]  /*42d0*/  SHF.R.U32.HI R2, RZ, 0x1, R7 ;  /* 0x00000001ff027819 */ /* 0x020fe40000011607 */
[----:B------:R-:W-:-:S03]  /*42e0*/  MOV R0, 0x400 ;  /* 0x0000040000007802 */ /* 0x000fc60000000f00 */
[----:B------:R-:W-:-:S05]  /*42f0*/  IMAD.WIDE.U32 R2, R2, -0x6db6db6d, RZ ;  /* 0x9249249302027825 */ /* 0x000fca00078e00ff */
[----:B------:R-:W-:Y:S02]  /*4300*/  SHF.R.U32.HI R2, RZ, 0x2, R3 ;  /* 0x00000002ff027819 */ /* 0x000fe40000011603 */
[----:B------:R-:W-:-:S03]  /*4310*/  SHF.L.U32 R3, R4, 0x1f, RZ ;  /* 0x0000001f04037819 */ /* 0x000fc600000006ff */
[----:B------:R-:W-:Y:S01]  /*4320*/  IMAD R7, R2, -0xe, R7 ;  /* 0xfffffff202077824 */ /* 0x000fe200078e0207 */
[----:B0-----:R-:W-:-:S05]  /*4330*/  LEA R0, R5, R0, 0x18 ;  /* 0x0000000005007211 */ /* 0x001fca00078ec0ff */
[----:B------:R-:W-:-:S04]  /*4340*/  VIADD R0, R0, 0x38070 ;  /* 0x0003807000007836 */ /* 0x000fc80000000000 */
[----:B------:R-:W-:-:S07]  /*4350*/  IMAD R2, R7, 0x8, R0 ;  /* 0x0000000807027824 */ /* 0x000fce00078e0200 */
.L_x_91:
[----:B0-----:R0:W1:Y:S02]  /*4360*/  SYNCS.PHASECHK.TRANS64.TRYWAIT P0, [R2+URZ], R3 ;  /* 0x00000003020075a7 */ /* 0x001064000800017f */
[----:B-1----:R-:W-:Y:S05]  /*4370*/  @!P0 NANOSLEEP.SYNCS 0x989680 ;  /* 0x009896800000895d */ /* 0x002fea0003900000 */
[----:B------:R-:W1:Y:S02]  /*4380*/  @!P0 SYNCS.PHASECHK.TRANS64 P0, [R2+URZ], R3 ;  /* 0x00000003020085a7 */ /* 0x000e64000800007f */
[----:B-1----:R-:W-:Y:S05]  /*4390*/  @!P0 BRA `(.L_x_91) ;  /* 0xfffffffc00f08947 */ /* 0x002fea000383ffff */
[----:B------:R-:W-:-:S05]  /*43a0*/  VIADD R7, R7, 0x1 ;  /* 0x0000000107077836 */ /* 0x000fca0000000000 */
[----:B------:R-:W-:-:S04]  /*43b0*/  ISETP.NE.AND P0, PT, R7, 0xe, PT ;  /* 0x0000000e0700780c */ /* 0x000fc80003f05270 */
[----:B0-----:R-:W-:Y:S02]  /*43c0*/  SEL R3, RZ, 0x1, P0 ;  /* 0x00000001ff037807 */ /* 0x001fe40000000000 */
[----:B------:R-:W-:Y:S02]  /*43d0*/  SEL R7, R7, RZ, P0 ;  /* 0x000000ff07077207 */ /* 0x000fe40000000000 */
[----:B------:R-:W-:-:S03]  /*43e0*/  LOP3.LUT R5, R4, R3, RZ, 0x3c, !PT ;  /* 0x0000000304057212 */ /* 0x000fc600078e3cff */
[----:B------:R-:W-:Y:S01]  /*43f0*/  IMAD R2, R7, 0x8, R0 ;  /* 0x0000000807027824 */ /* 0x000fe200078e0200 */
[----:B------:R-:W-:-:S07]  /*4400*/  SHF.L.U32 R3, R5, 0x1f, RZ ;  /* 0x0000001f05037819 */ /* 0x000fce00000006ff */
.L_x_92:
        /* <DEDUP_REMOVED lines=11> */
.L_x_93:
        /* <DEDUP_REMOVED lines=11> */
.L_x_94:
        /* <DEDUP_REMOVED lines=11> */
.L_x_95:
        /* <DEDUP_REMOVED lines=11> */
.L_x_96:
        /* <DEDUP_REMOVED lines=11> */
.L_x_97:
        /* <DEDUP_REMOVED lines=11> */
.L_x_98:
        /* <DEDUP_REMOVED lines=11> */
.L_x_99:
        /* <DEDUP_REMOVED lines=11> */
.L_x_100:
        /* <DEDUP_REMOVED lines=11> */
.L_x_101:
        /* <DEDUP_REMOVED lines=11> */
.L_x_102:
        /* <DEDUP_REMOVED lines=11> */
.L_x_103:
        /* <DEDUP_REMOVED lines=11> */
.L_x_104:
[----:B0-----:R0:W1:Y:S02]  /*4c50*/  SYNCS.PHASECHK.TRANS64.TRYWAIT P0, [R7+URZ], R0 ;  /* 0x00000000070075a7 */ /* 0x001064000800017f */
[----:B-1----:R-:W-:Y:S05]  /*4c60*/  @!P0 NANOSLEEP.SYNCS 0x989680 ;  /* 0x009896800000895d */ /* 0x002fea0003900000 */
[----:B------:R-:W1:Y:S02]  /*4c70*/  @!P0 SYNCS.PHASECHK.TRANS64 P0, [R7+URZ], R0 ;  /* 0x00000000070085a7 */ /* 0x000e64000800007f */
[----:B-1----:R-:W-:Y:S05]  /*4c80*/  @P0 EXIT ;  /* 0x000000000000094d */ /* 0x002fea0003800000 */
[----:B------:R-:W-:Y:S05]  /*4c90*/  BRA `(.L_x_104) ;  /* 0xfffffffc00ec7947 */ /* 0x000fea000383ffff */
.L_x_105:
[----:B------:R-:W-:-:S00]  /*4ca0*/  BRA `(.L_x_105) ;  /* 0xfffffffc00fc7947 */ /* 0x000fc0000383ffff */
[----:B------:R-:W-:-:S00]  /*4cb0*/  NOP ;  /* 0x0000000000007918 */ /* 0x000fc00000000000 */
        /* <DEDUP_REMOVED lines=12> */
.L_x_106:


//--------------------- .nv.shared._ZN7cutlass13device_kernelINS_4conv6kernel13ConvUniversalINS1_16ConvProblemShapeILNS1_8OperatorE2ELi2EEENS1_10collective14CollectiveConvINS1_46MainloopSm90TmaGmmaWarpSpecializedImplicitGemmILS5_2ELi14ELi2EN4cute5tupleIJNSA_1CILi1EEESD_SD_EEENS1_36KernelImplicitTmaWarpSpecializedSm90ELi1EEENSB_IJNSC_ILi64EEENSB_IJSH_EEESI_EEENS_6half_tESK_NSA_8TiledMMAINSA_8MMA_AtomIJNSA_4SM904GMMA25MMA_64x64x16_F32F16F16_SSILNSO_5MajorE1ELSQ_1ELNSO_7ScaleInE1ELSR_1EEEEEENSA_6LayoutISE_NSB_IJNSC_ILi0EEESV_SV_EEEEENSB_IJNSA_10UnderscoreESY_SY_EEEEENS7_6detail26Sm90ImplicitGemmTileTraitsINSA_13SM90_TMA_LOADENSA_14ComposedLayoutINSA_7SwizzleILi3ELi4ELi3EEENSA_18smem_ptr_flag_bitsILi16EEENSU_INSB_IJNSB_IJSH_SD_EEENSB_IJNSC_ILi8EEES1A_EEENSB_IJSD_NSC_ILi14EEEEEEEEENSB_IJNSB_IJSD_SV_EEENSB_IJSH_NSC_ILi512EEEEEENSB_IJSV_NSC_ILi4096EEEEEEEEEEEEEvEENS12_INSA_20SM90_TMA_LOAD_IM2COLES1M_vEEEENS_8epilogue10collective6detail29Sm90TmaWarpSpecializedAdapterINS1S_15DefaultEpilogueISK_NSB_IJlNSB_IJSD_llEEESV_EEES1X_NS1R_6thread17LinearCombinationISK_Li1EffLNS1Y_9ScaleType4KindE0ELNS_15FloatRoundStyleE2ESK_EENS_4gemm15EpilogueDefaultEEEEEvvEEEEvNT_6ParamsE --------------------------
	.section	.nv.shared._ZN7cutlass13device_kernelINS_4conv6kernel13ConvUniversalINS1_16ConvProblemShapeILNS1_8OperatorE2ELi2EEENS1_10collective14CollectiveConvINS1_46MainloopSm90TmaGmmaWarpSpecializedImplicitGemmILS5_2ELi14ELi2EN4cute5tupleIJNSA_1CILi1EEESD_SD_EEENS1_36KernelImplicitTmaWarpSpecializedSm90ELi1EEENSB_IJNSC_ILi64EEENSB_IJSH_EEESI_EEENS_6half_tESK_NSA_8TiledMMAINSA_8MMA_AtomIJNSA_4SM904GMMA25MMA_64x64x16_F32F16F16_SSILNSO_5MajorE1ELSQ_1ELNSO_7ScaleInE1ELSR_1EEEEEENSA_6LayoutISE_NSB_IJNSC_ILi0EEESV_SV_EEEEENSB_IJNSA_10UnderscoreESY_SY_EEEEENS7_6detail26Sm90ImplicitGemmTileTraitsINSA_13SM90_TMA_LOADENSA_14ComposedLayoutINSA_7SwizzleILi3ELi4ELi3EEENSA_18smem_ptr_flag_bitsILi16EEENSU_INSB_IJNSB_IJSH_SD_EEENSB_IJNSC_ILi8EEES1A_EEENSB_IJSD_NSC_ILi14EEEEEEEEENSB_IJNSB_IJSD_SV_EEENSB_IJSH_NSC_ILi512EEEEEENSB_IJSV_NSC_ILi4096EEEEEEEEEEEEEvEENS12_INSA_20SM90_TMA_LOAD_IM2COLES1M_vEEEENS_8epilogue10collective6detail29Sm90TmaWarpSpecializedAdapterINS1S_15DefaultEpilogueISK_NSB_IJlNSB_IJSD_llEEESV_EEES1X_NS1R_6thread17LinearCombinationISK_Li1EffLNS1Y_9ScaleType4KindE0ELNS_15FloatRoundStyleE2ESK_EENS_4gemm15EpilogueDefaultEEEEEvvEEEEvNT_6ParamsE,"aw",@nobits
	.sectionflags	@""
	.align	16
	.zero		1024


//--------------------- .nv.shared.reserved.0     --------------------------
	.section	.nv.shared.reserved.0,"aw",@nobits
	.weak		__nv_reservedSMEM_offset_0_alias
	.size		__nv_reservedSMEM_offset_0_alias, 0, 0
	.other		__nv_reservedSMEM_offset_0_alias,@"STO_CUDA_RESERVED_SHARED STV_DEFAULT"
__nv_reservedSMEM_offset_0_alias:
	.zero		0


//--------------------- .nv.global                --------------------------
	.section	.nv.global,"aw",@nobits
.nv.global:
	.type		_ZN39_INTERNAL_9a292700_4_k_cu_9f3ace3e_26064cute1_E,@object
	.size		_ZN39_INTERNAL_9a292700_4_k_cu_9f3ace3e_26064cute1_E,(_ZN39_INTERNAL_9a292700_4_k_cu_9f3ace3e_26064cuda3std3__45__cpo6cbeginE - _ZN39_INTERNAL_9a292700_4_k_cu_9f3ace3e_26064cute1_E)
_ZN39_INTERNAL_9a292700_4_k_cu_9f3ace3e_26064cute1_E:
	.zero		1
	.type		_ZN39_INTERNAL_9a292700_4_k_cu_9f3ace3e_26064cuda3std3__45__cpo6cbeginE,@object
	.size		_ZN39_INTERNAL_9a292700_4_k_cu_9f3ace3e_26064cuda3std3__45__cpo6cbeginE,(_ZN39_INTERNAL_9a292700_4_k_cu_9f3ace3e_26064cuda3std3__48in_placeE - _ZN39_INTERNAL_9a292700_4_k_cu_9f3ace3e_26064cuda3std3__45__cpo6cbeginE)
_ZN39_INTERNAL_9a292700_4_k_cu_9f3ace3e_26064cuda3std3__45__cpo6cbeginE:
	.zero		1
	.type		_ZN39_INTERNAL_9a292700_4_k_cu_9f3ace3e_26064cuda3std3__48in_placeE,@object
	.size		_ZN39_INTERNAL_9a292700_4_k_cu_9f3ace3e_26064cuda3std3__48in_placeE,(_ZN39_INTERNAL_9a292700_4_k_cu_9f3ace3e_26064cuda3std6ranges3__45__cpo9iter_moveE - _ZN39_INTERNAL_9a292700_4_k_cu_9f3ace3e_26064cuda3std3__48in_placeE)
_ZN39_INTERNAL_9a292700_4_k_cu_9f3ace3e_26064cuda3std3__48in_placeE:
	.zero		1
	.type		_ZN39_INTERNAL_9a292700_4_k_cu_9f3ace3e_26064cuda3std6ranges3__45__cpo9iter_moveE,@object
	.size		_ZN39_INTERNAL_9a292700_4_k_cu_9f3ace3e_26064cuda3std6ranges3__45__cpo9iter_moveE,(_ZN39_INTERNAL_9a292700_4_k_cu_9f3ace3e_26064cuda3std3__45__cpo5beginE - _ZN39_INTERNAL_9a292700_4_k_cu_9f3ace3e_26064cuda3std6ranges3__45__cpo9iter_moveE)
_ZN39_INTERNAL_9a292700_4_k_cu_9f3ace3e_26064cuda3std6ranges3__45__cpo9iter_moveE:
	.zero		1
	.type		_ZN39_INTERNAL_9a292700_4_k_cu_9f3ace3e_26064cuda3std3__45__cpo5beginE,@object
	.size		_ZN39_INTERNAL_9a292700_4_k_cu_9f3ace3e_26064cuda3std3__45__cpo5beginE,(_ZN39_INTERNAL_9a292700_4_k_cu_9f3ace3e_26064cuda3std3__441_GLOBAL__N__9a292700_4_k_cu_9f3ace3e_26066ignoreE - _ZN39_INTERNAL_9a292700_4_k_cu_9f3ace3e_26064cuda3std3__45__cpo5beginE)
_ZN39_INTERNAL_9a292700_4_k_cu_9f3ace3e_26064cuda3std3__45__cpo5beginE:
	.zero		1
	.type		_ZN39_INTERNAL_9a292700_4_k_cu_9f3ace3e_26064cuda3std3__441_GLOBAL__N__9a292700_4_k_cu_9f3ace3e_26066ignoreE,@object
	.size		_ZN39_INTERNAL_9a292700_4_k_cu_9f3ace3e_26064cuda3std3__441_GLOBAL__N__9a292700_4_k_cu_9f3ace3e_26066ignoreE,(_ZN39_INTERNAL_9a292700_4_k_cu_9f3ace3e_26064cute7productE - _ZN39_INTERNAL_9a292700_4_k_cu_9f3ace3e_26064cuda3std3__441_GLOBAL__N__9a292700_4_k_cu_9f3ace3e_26066ignoreE)
_ZN39_INTERNAL_9a292700_4_k_cu_9f3ace3e_26064cuda3std3__441_GLOBAL__N__9a292700_4_k_cu_9f3ace3e_26066ignoreE:
	.zero		1
	.type		_ZN39_INTERNAL_9a292700_4_k_cu_9f3ace3e_26064cute7productE,@object
	.size		_ZN39_INTERNAL_9a292700_4_k_cu_9f3ace3e_26064cute7productE,(_ZN39_INTERNAL_9a292700_4_k_cu_9f3ace3e_26064cuda3std3__45__cpo3endE - _ZN39_INTERNAL_9a292700_4_k_cu_9f3ace3e_26064cute7productE)
_ZN39_INTERNAL_9a292700_4_k_cu_9f3ace3e_26064cute7productE:
	.zero		1
	.type		_ZN39_INTERNAL_9a292700_4_k_cu_9f3ace3e_26064cuda3std3__45__cpo3endE,@object
	.size		_ZN39_INTERNAL_9a292700_4_k_cu_9f3ace3e_26064cuda3std3__45__cpo3endE,(_ZN39_INTERNAL_9a292700_4_k_cu_9f3ace3e_26064cuda3std3__419piecewise_constructE - _ZN39_INTERNAL_9a292700_4_k_cu_9f3ace3e_26064cuda3std3__45__cpo3endE)
_ZN39_INTERNAL_9a292700_4_k_cu_9f3ace3e_26064cuda3std3__45__cpo3endE:
	.zero		1
	.type		_ZN39_INTERNAL_9a292700_4_k_cu_9f3ace3e_26064cuda3std3__419piecewise_constructE,@object
	.size		_ZN39_INTERNAL_9a292700_4_k_cu_9f3ace3e_26064cuda3std3__419piecewise_constructE,(_ZN39_INTERNAL_9a292700_4_k_cu_9f3ace3e_26064cuda3std3__45__cpo4cendE - _ZN39_INTERNAL_9a292700_4_k_cu_9f3ace3e_26064cuda3std3__419piecewise_constructE)
_ZN39_INTERNAL_9a292700_4_k_cu_9f3ace3e_26064cuda3std3__419piecewise_constructE:
	.zero		1
	.type		_ZN39_INTERNAL_9a292700_4_k_cu_9f3ace3e_26064cuda3std3__45__cpo4cendE,@object
	.size		_ZN39_INTERNAL_9a292700_4_k_cu_9f3ace3e_26064cuda3std3__45__cpo4cendE,(_ZN39_INTERNAL_9a292700_4_k_cu_9f3ace3e_26064cuda3std6ranges3__45__cpo4swapE - _ZN39_INTERNAL_9a292700_4_k_cu_9f3ace3e_26064cuda3std3__45__cpo4cendE)
_ZN39_INTERNAL_9a292700_4_k_cu_9f3ace3e_26064cuda3std3__45__cpo4cendE:
	.zero		1
	.type		_ZN39_INTERNAL_9a292700_4_k_cu_9f3ace3e_26064cuda3std6ranges3__45__cpo4swapE,@object
	.size		_ZN39_INTERNAL_9a292700_4_k_cu_9f3ace3e_26064cuda3std6ranges3__45__cpo4swapE,(.L_7 - _ZN39_INTERNAL_9a292700_4_k_cu_9f3ace3e_26064cuda3std6ranges3__45__cpo4swapE)
_ZN39_INTERNAL_9a292700_4_k_cu_9f3ace3e_26064cuda3std6ranges3__45__cpo4swapE:
	.zero		1
.L_7:


//--------------------- .nv.constant0._ZN7cutlass13device_kernelINS_4conv6kernel13ConvUniversalINS1_16ConvProblemShapeILNS1_8OperatorE2ELi2EEENS1_10collective14CollectiveConvINS1_46MainloopSm90TmaGmmaWarpSpecializedImplicitGemmILS5_2ELi14ELi2EN4cute5tupleIJNSA_1CILi1EEESD_SD_EEENS1_36KernelImplicitTmaWarpSpecializedSm90ELi1EEENSB_IJNSC_ILi64EEENSB_IJSH_EEESI_EEENS_6half_tESK_NSA_8TiledMMAINSA_8MMA_AtomIJNSA_4SM904GMMA25MMA_64x64x16_F32F16F16_SSILNSO_5MajorE1ELSQ_1ELNSO_7ScaleInE1ELSR_1EEEEEENSA_6LayoutISE_NSB_IJNSC_ILi0EEESV_SV_EEEEENSB_IJNSA_10UnderscoreESY_SY_EEEEENS7_6detail26Sm90ImplicitGemmTileTraitsINSA_13SM90_TMA_LOADENSA_14ComposedLayoutINSA_7SwizzleILi3ELi4ELi3EEENSA_18smem_ptr_flag_bitsILi16EEENSU_INSB_IJNSB_IJSH_SD_EEENSB_IJNSC_ILi8EEES1A_EEENSB_IJSD_NSC_ILi14EEEEEEEEENSB_IJNSB_IJSD_SV_EEENSB_IJSH_NSC_ILi512EEEEEENSB_IJSV_NSC_ILi4096EEEEEEEEEEEEEvEENS12_INSA_20SM90_TMA_LOAD_IM2COLES1M_vEEEENS_8epilogue10collective6detail29Sm90TmaWarpSpecializedAdapterINS1S_15DefaultEpilogueISK_NSB_IJlNSB_IJSD_llEEESV_EEES1X_NS1R_6thread17LinearCombinationISK_Li1EffLNS1Y_9ScaleType4KindE0ELNS_15FloatRoundStyleE2ESK_EENS_4gemm15EpilogueDefaultEEEEEvvEEEEvNT_6ParamsE --------------------------
	.section	.nv.constant0._ZN7cutlass13device_kernelINS_4conv6kernel13ConvUniversalINS1_16ConvProblemShapeILNS1_8OperatorE2ELi2EEENS1_10collective14CollectiveConvINS1_46MainloopSm90TmaGmmaWarpSpecializedImplicitGemmILS5_2ELi14ELi2EN4cute5tupleIJNSA_1CILi1EEESD_SD_EEENS1_36KernelImplicitTmaWarpSpecializedSm90ELi1EEENSB_IJNSC_ILi64EEENSB_IJSH_EEESI_EEENS_6half_tESK_NSA_8TiledMMAINSA_8MMA_AtomIJNSA_4SM904GMMA25MMA_64x64x16_F32F16F16_SSILNSO_5MajorE1ELSQ_1ELNSO_7ScaleInE1ELSR_1EEEEEENSA_6LayoutISE_NSB_IJNSC_ILi0EEESV_SV_EEEEENSB_IJNSA_10UnderscoreESY_SY_EEEEENS7_6detail26Sm90ImplicitGemmTileTraitsINSA_13SM90_TMA_LOADENSA_14ComposedLayoutINSA_7SwizzleILi3ELi4ELi3EEENSA_18smem_ptr_flag_bitsILi16EEENSU_INSB_IJNSB_IJSH_SD_EEENSB_IJNSC_ILi8EEES1A_EEENSB_IJSD_NSC_ILi14EEEEEEEEENSB_IJNSB_IJSD_SV_EEENSB_IJSH_NSC_ILi512EEEEEENSB_IJSV_NSC_ILi4096EEEEEEEEEEEEEvEENS12_INSA_20SM90_TMA_LOAD_IM2COLES1M_vEEEENS_8epilogue10collective6detail29Sm90TmaWarpSpecializedAdapterINS1S_15DefaultEpilogueISK_NSB_IJlNSB_IJSD_llEEESV_EEES1X_NS1R_6thread17LinearCombinationISK_Li1EffLNS1Y_9ScaleType4KindE0ELNS_15FloatRoundStyleE2ESK_EENS_4gemm15EpilogueDefaultEEEEEvvEEEEvNT_6ParamsE,"a",@progbits
	.sectionflags	@""
	.align	4
.nv.constant0._ZN7cutlass13device_kernelINS_4conv6kernel13ConvUniversalINS1_16ConvProblemShapeILNS1_8OperatorE2ELi2EEENS1_10collective14CollectiveConvINS1_46MainloopSm90TmaGmmaWarpSpecializedImplicitGemmILS5_2ELi14ELi2EN4cute5tupleIJNSA_1CILi1EEESD_SD_EEENS1_36KernelImplicitTmaWarpSpecializedSm90ELi1EEENSB_IJNSC_ILi64EEENSB_IJSH_EEESI_EEENS_6half_tESK_NSA_8TiledMMAINSA_8MMA_AtomIJNSA_4SM904GMMA25MMA_64x64x16_F32F16F16_SSILNSO_5MajorE1ELSQ_1ELNSO_7ScaleInE1ELSR_1EEEEEENSA_6LayoutISE_NSB_IJNSC_ILi0EEESV_SV_EEEEENSB_IJNSA_10UnderscoreESY_SY_EEEEENS7_6detail26Sm90ImplicitGemmTileTraitsINSA_13SM90_TMA_LOADENSA_14ComposedLayoutINSA_7SwizzleILi3ELi4ELi3EEENSA_18smem_ptr_flag_bitsILi16EEENSU_INSB_IJNSB_IJSH_SD_EEENSB_IJNSC_ILi8EEES1A_EEENSB_IJSD_NSC_ILi14EEEEEEEEENSB_IJNSB_IJSD_SV_EEENSB_IJSH_NSC_ILi512EEEEEENSB_IJSV_NSC_ILi4096EEEEEEEEEEEEEvEENS12_INSA_20SM90_TMA_LOAD_IM2COLES1M_vEEEENS_8epilogue10collective6detail29Sm90TmaWarpSpecializedAdapterINS1S_15DefaultEpilogueISK_NSB_IJlNSB_IJSD_llEEESV_EEES1X_NS1R_6thread17LinearCombinationISK_Li1EffLNS1Y_9ScaleType4KindE0ELNS_15FloatRoundStyleE2ESK_EENS_4gemm15EpilogueDefaultEEEEEvvEEEEvNT_6ParamsE:
	.zero		1536


//--------------------- SYMBOLS --------------------------

	.type		.nv.reservedSmem.offset0,@object
	.size		.nv.reservedSmem.offset0,0x4
